//
// Generated by NVIDIA NVVM Compiler
//
// Compiler Build ID: CL-36424714
// Cuda compilation tools, release 13.0, V13.0.88
// Based on NVVM 20.0.0
//

.version 9.0
.target sm_100
.address_size 64

	// .globl	_Z14solve_all_gridPKdS0_PdS1_ii
.func  (.param .align 16 .b8 func_retval0[16]) __internal_trig_reduction_slowpathd
(
	.param .b64 __internal_trig_reduction_slowpathd_param_0
)
;
.global .align 1 .b8 _ZN34_INTERNAL_d05d3c03_4_k_cu_3ee193924cuda3std3__45__cpo5beginE[1];
.global .align 1 .b8 _ZN34_INTERNAL_d05d3c03_4_k_cu_3ee193924cuda3std3__45__cpo3endE[1];
.global .align 1 .b8 _ZN34_INTERNAL_d05d3c03_4_k_cu_3ee193924cuda3std3__45__cpo6cbeginE[1];
.global .align 1 .b8 _ZN34_INTERNAL_d05d3c03_4_k_cu_3ee193924cuda3std3__45__cpo4cendE[1];
.global .align 1 .b8 _ZN34_INTERNAL_d05d3c03_4_k_cu_3ee193924cuda3std3__45__cpo6rbeginE[1];
.global .align 1 .b8 _ZN34_INTERNAL_d05d3c03_4_k_cu_3ee193924cuda3std3__45__cpo4rendE[1];
.global .align 1 .b8 _ZN34_INTERNAL_d05d3c03_4_k_cu_3ee193924cuda3std3__45__cpo7crbeginE[1];
.global .align 1 .b8 _ZN34_INTERNAL_d05d3c03_4_k_cu_3ee193924cuda3std3__45__cpo5crendE[1];
.global .align 1 .b8 _ZN34_INTERNAL_d05d3c03_4_k_cu_3ee193924cuda3std3__436_GLOBAL__N__d05d3c03_4_k_cu_3ee193926ignoreE[1];
.global .align 1 .b8 _ZN34_INTERNAL_d05d3c03_4_k_cu_3ee193924cuda3std3__419piecewise_constructE[1];
.global .align 1 .b8 _ZN34_INTERNAL_d05d3c03_4_k_cu_3ee193924cuda3std3__48in_placeE[1];
.global .align 1 .b8 _ZN34_INTERNAL_d05d3c03_4_k_cu_3ee193924cuda3std3__420unreachable_sentinelE[1];
.global .align 1 .b8 _ZN34_INTERNAL_d05d3c03_4_k_cu_3ee193924cuda3std3__47nulloptE[1];
.global .align 1 .b8 _ZN34_INTERNAL_d05d3c03_4_k_cu_3ee193924cuda3std3__48unexpectE[1];
.global .align 1 .b8 _ZN34_INTERNAL_d05d3c03_4_k_cu_3ee193924cuda3std6ranges3__45__cpo4swapE[1];
.global .align 1 .b8 _ZN34_INTERNAL_d05d3c03_4_k_cu_3ee193924cuda3std6ranges3__45__cpo9iter_moveE[1];
.global .align 1 .b8 _ZN34_INTERNAL_d05d3c03_4_k_cu_3ee193924cuda3std6ranges3__45__cpo5beginE[1];
.global .align 1 .b8 _ZN34_INTERNAL_d05d3c03_4_k_cu_3ee193924cuda3std6ranges3__45__cpo3endE[1];
.global .align 1 .b8 _ZN34_INTERNAL_d05d3c03_4_k_cu_3ee193924cuda3std6ranges3__45__cpo6cbeginE[1];
.global .align 1 .b8 _ZN34_INTERNAL_d05d3c03_4_k_cu_3ee193924cuda3std6ranges3__45__cpo4cendE[1];
.global .align 1 .b8 _ZN34_INTERNAL_d05d3c03_4_k_cu_3ee193924cuda3std6ranges3__45__cpo7advanceE[1];
.global .align 1 .b8 _ZN34_INTERNAL_d05d3c03_4_k_cu_3ee193924cuda3std6ranges3__45__cpo9iter_swapE[1];
.global .align 1 .b8 _ZN34_INTERNAL_d05d3c03_4_k_cu_3ee193924cuda3std6ranges3__45__cpo4nextE[1];
.global .align 1 .b8 _ZN34_INTERNAL_d05d3c03_4_k_cu_3ee193924cuda3std6ranges3__45__cpo4prevE[1];
.global .align 1 .b8 _ZN34_INTERNAL_d05d3c03_4_k_cu_3ee193924cuda3std6ranges3__45__cpo4dataE[1];
.global .align 1 .b8 _ZN34_INTERNAL_d05d3c03_4_k_cu_3ee193924cuda3std6ranges3__45__cpo5cdataE[1];
.global .align 1 .b8 _ZN34_INTERNAL_d05d3c03_4_k_cu_3ee193924cuda3std6ranges3__45__cpo4sizeE[1];
.global .align 1 .b8 _ZN34_INTERNAL_d05d3c03_4_k_cu_3ee193924cuda3std6ranges3__45__cpo5ssizeE[1];
.global .align 1 .b8 _ZN34_INTERNAL_d05d3c03_4_k_cu_3ee193924cuda3std6ranges3__45__cpo8distanceE[1];
.global .align 1 .b8 _ZN34_INTERNAL_d05d3c03_4_k_cu_3ee193926thrust24THRUST_300001_SM_1000_NS8cuda_cub3parE[1];
.global .align 1 .b8 _ZN34_INTERNAL_d05d3c03_4_k_cu_3ee193926thrust24THRUST_300001_SM_1000_NS8cuda_cub10par_nosyncE[1];
.global .align 1 .b8 _ZN34_INTERNAL_d05d3c03_4_k_cu_3ee193926thrust24THRUST_300001_SM_1000_NS6system6detail10sequential3seqE[1];
.global .align 1 .b8 _ZN34_INTERNAL_d05d3c03_4_k_cu_3ee193926thrust24THRUST_300001_SM_1000_NS12placeholders2_1E[1];
.global .align 1 .b8 _ZN34_INTERNAL_d05d3c03_4_k_cu_3ee193926thrust24THRUST_300001_SM_1000_NS12placeholders2_2E[1];
.global .align 1 .b8 _ZN34_INTERNAL_d05d3c03_4_k_cu_3ee193926thrust24THRUST_300001_SM_1000_NS12placeholders2_3E[1];
.global .align 1 .b8 _ZN34_INTERNAL_d05d3c03_4_k_cu_3ee193926thrust24THRUST_300001_SM_1000_NS12placeholders2_4E[1];
.global .align 1 .b8 _ZN34_INTERNAL_d05d3c03_4_k_cu_3ee193926thrust24THRUST_300001_SM_1000_NS12placeholders2_5E[1];
.global .align 1 .b8 _ZN34_INTERNAL_d05d3c03_4_k_cu_3ee193926thrust24THRUST_300001_SM_1000_NS12placeholders2_6E[1];
.global .align 1 .b8 _ZN34_INTERNAL_d05d3c03_4_k_cu_3ee193926thrust24THRUST_300001_SM_1000_NS12placeholders2_7E[1];
.global .align 1 .b8 _ZN34_INTERNAL_d05d3c03_4_k_cu_3ee193926thrust24THRUST_300001_SM_1000_NS12placeholders2_8E[1];
.global .align 1 .b8 _ZN34_INTERNAL_d05d3c03_4_k_cu_3ee193926thrust24THRUST_300001_SM_1000_NS12placeholders2_9E[1];
.global .align 1 .b8 _ZN34_INTERNAL_d05d3c03_4_k_cu_3ee193926thrust24THRUST_300001_SM_1000_NS12placeholders3_10E[1];
.global .align 1 .b8 _ZN34_INTERNAL_d05d3c03_4_k_cu_3ee193926thrust24THRUST_300001_SM_1000_NS3seqE[1];
.global .align 8 .b8 __cudart_i2opi_d[144] = {8, 93, 141, 31, 177, 95, 251, 107, 234, 146, 82, 138, 247, 57, 7, 61, 123, 241, 229, 235, 199, 186, 39, 117, 45, 234, 95, 158, 102, 63, 70, 79, 183, 9, 203, 39, 207, 126, 54, 109, 31, 109, 10, 90, 139, 17, 47, 239, 15, 152, 5, 222, 255, 151, 248, 31, 59, 40, 249, 189, 139, 95, 132, 156, 244, 57, 83, 131, 57, 214, 145, 57, 65, 126, 95, 180, 38, 112, 156, 233, 132, 68, 187, 46, 245, 53, 130, 232, 62, 167, 41, 177, 28, 235, 29, 254, 28, 146, 209, 9, 234, 46, 73, 6, 224, 210, 77, 66, 58, 110, 36, 183, 97, 197, 187, 222, 171, 99, 81, 254, 65, 144, 67, 60, 153, 149, 98, 219, 192, 221, 52, 245, 209, 87, 39, 252, 41, 21, 68, 78, 110, 131, 249, 162};
.global .align 16 .b8 __cudart_sin_cos_coeffs[128] = {70, 210, 176, 44, 241, 229, 90, 190, 146, 227, 172, 105, 227, 29, 199, 62, 161, 98, 219, 25, 160, 1, 42, 191, 24, 8, 17, 17, 17, 17, 129, 63, 84, 85, 85, 85, 85, 85, 197, 191, 0, 0, 0, 0, 0, 0, 0, 0, 0, 0, 0, 0, 0, 0, 0, 0, 100, 129, 253, 32, 131, 255, 168, 189, 40, 133, 239, 193, 167, 238, 33, 62, 217, 230, 6, 142, 79, 126, 146, 190, 233, 188, 221, 25, 160, 1, 250, 62, 71, 93, 193, 22, 108, 193, 86, 191, 81, 85, 85, 85, 85, 85, 165, 63, 0, 0, 0, 0, 0, 0, 224, 191, 0, 0, 0, 0, 0, 0, 240, 63};

.visible .entry _Z14solve_all_gridPKdS0_PdS1_ii(
	.param .u64 .ptr .align 1 _Z14solve_all_gridPKdS0_PdS1_ii_param_0,
	.param .u64 .ptr .align 1 _Z14solve_all_gridPKdS0_PdS1_ii_param_1,
	.param .u64 .ptr .align 1 _Z14solve_all_gridPKdS0_PdS1_ii_param_2,
	.param .u64 .ptr .align 1 _Z14solve_all_gridPKdS0_PdS1_ii_param_3,
	.param .u32 _Z14solve_all_gridPKdS0_PdS1_ii_param_4,
	.param .u32 _Z14solve_all_gridPKdS0_PdS1_ii_param_5
)
{
	.reg .pred 	%p<55>;
	.reg .b32 	%r<149>;
	.reg .b64 	%rd<66>;
	.reg .b64 	%fd<566>;

	ld.param.u64 	%rd1, [_Z14solve_all_gridPKdS0_PdS1_ii_param_0];
	ld.param.u64 	%rd2, [_Z14solve_all_gridPKdS0_PdS1_ii_param_1];
	ld.param.u32 	%r55, [_Z14solve_all_gridPKdS0_PdS1_ii_param_4];
	ld.param.u32 	%r56, [_Z14solve_all_gridPKdS0_PdS1_ii_param_5];
	mov.u32 	%r58, %ctaid.x;
	mov.u32 	%r59, %ntid.x;
	mov.u32 	%r60, %tid.x;
	mad.lo.s32 	%r1, %r58, %r59, %r60;
	mov.u32 	%r61, %ctaid.y;
	mov.u32 	%r62, %ntid.y;
	mov.u32 	%r63, %tid.y;
	mad.lo.s32 	%r64, %r61, %r62, %r63;
	setp.ge.s32 	%p1, %r1, %r55;
	setp.ge.s32 	%p2, %r64, %r56;
	or.pred  	%p3, %p1, %p2;
	@%p3 bra 	$L__BB0_63;
	cvta.to.global.u64 	%rd5, %rd1;
	cvta.to.global.u64 	%rd6, %rd2;
	mul.wide.s32 	%rd7, %r1, 8;
	add.s64 	%rd8, %rd5, %rd7;
	ld.global.nc.f64 	%fd111, [%rd8];
	mul.wide.u32 	%rd9, %r64, 8;
	add.s64 	%rd10, %rd6, %rd9;
	ld.global.nc.f64 	%fd1, [%rd10];
	mul.f64 	%fd2, %fd111, %fd111;
	mov.f64 	%fd542, 0d3FF0000000000000;
	mov.f64 	%fd540, 0d0000000000000000;
	mov.b32 	%r129, 0;
	mov.u64 	%rd13, __cudart_sin_cos_coeffs;
	mov.f64 	%fd541, %fd540;
$L__BB0_2:
	add.f64 	%fd6, %fd540, %fd540;
	abs.f64 	%fd7, %fd6;
	setp.neu.f64 	%p4, %fd7, 0d7FF0000000000000;
	@%p4 bra 	$L__BB0_4;
	mov.f64 	%fd117, 0d0000000000000000;
	mul.rn.f64 	%fd543, %fd6, %fd117;
	mov.b32 	%r130, 0;
	bra.uni 	$L__BB0_6;
$L__BB0_4:
	mul.f64 	%fd112, %fd6, 0d3FE45F306DC9C883;
	cvt.rni.s32.f64 	%r130, %fd112;
	cvt.rn.f64.s32 	%fd113, %r130;
	fma.rn.f64 	%fd114, %fd113, 0dBFF921FB54442D18, %fd6;
	fma.rn.f64 	%fd115, %fd113, 0dBC91A62633145C00, %fd114;
	fma.rn.f64 	%fd543, %fd113, 0dB97B839A252049C0, %fd115;
	setp.ltu.f64 	%p5, %fd7, 0d41E0000000000000;
	@%p5 bra 	$L__BB0_6;
	{ // callseq 0, 0
	.param .b64 param0;
	st.param.f64 	[param0], %fd6;
	.param .align 16 .b8 retval0[16];
	call.uni (retval0), 
	__internal_trig_reduction_slowpathd, 
	(
	param0
	);
	ld.param.f64 	%fd543, [retval0];
	ld.param.b32 	%r130, [retval0+8];
	} // callseq 0
$L__BB0_6:
	setp.neu.f64 	%p6, %fd7, 0d7FF0000000000000;
	shl.b32 	%r68, %r130, 6;
	cvt.u64.u32 	%rd11, %r68;
	and.b64  	%rd12, %rd11, 64;
	add.s64 	%rd14, %rd13, %rd12;
	mul.rn.f64 	%fd118, %fd543, %fd543;
	and.b32  	%r69, %r130, 1;
	setp.eq.b32 	%p7, %r69, 1;
	selp.f64 	%fd119, 0dBDA8FF8320FD8164, 0d3DE5DB65F9785EBA, %p7;
	ld.global.nc.v2.f64 	{%fd120, %fd121}, [%rd14];
	fma.rn.f64 	%fd122, %fd119, %fd118, %fd120;
	fma.rn.f64 	%fd123, %fd122, %fd118, %fd121;
	ld.global.nc.v2.f64 	{%fd124, %fd125}, [%rd14+16];
	fma.rn.f64 	%fd126, %fd123, %fd118, %fd124;
	fma.rn.f64 	%fd127, %fd126, %fd118, %fd125;
	ld.global.nc.v2.f64 	{%fd128, %fd129}, [%rd14+32];
	fma.rn.f64 	%fd130, %fd127, %fd118, %fd128;
	fma.rn.f64 	%fd131, %fd130, %fd118, %fd129;
	fma.rn.f64 	%fd132, %fd131, %fd543, %fd543;
	fma.rn.f64 	%fd133, %fd131, %fd118, 0d3FF0000000000000;
	selp.f64 	%fd134, %fd133, %fd132, %p7;
	and.b32  	%r70, %r130, 2;
	setp.eq.s32 	%p8, %r70, 0;
	mov.f64 	%fd135, 0d0000000000000000;
	sub.f64 	%fd136, %fd135, %fd134;
	selp.f64 	%fd12, %fd134, %fd136, %p8;
	@%p6 bra 	$L__BB0_8;
	mov.f64 	%fd142, 0d0000000000000000;
	mul.rn.f64 	%fd545, %fd6, %fd142;
	mov.b32 	%r132, 1;
	bra.uni 	$L__BB0_11;
$L__BB0_8:
	mul.f64 	%fd137, %fd6, 0d3FE45F306DC9C883;
	cvt.rni.s32.f64 	%r131, %fd137;
	cvt.rn.f64.s32 	%fd138, %r131;
	fma.rn.f64 	%fd139, %fd138, 0dBFF921FB54442D18, %fd6;
	fma.rn.f64 	%fd140, %fd138, 0dBC91A62633145C00, %fd139;
	fma.rn.f64 	%fd545, %fd138, 0dB97B839A252049C0, %fd140;
	setp.ltu.f64 	%p9, %fd7, 0d41E0000000000000;
	@%p9 bra 	$L__BB0_10;
	{ // callseq 1, 0
	.param .b64 param0;
	st.param.f64 	[param0], %fd6;
	.param .align 16 .b8 retval0[16];
	call.uni (retval0), 
	__internal_trig_reduction_slowpathd, 
	(
	param0
	);
	ld.param.f64 	%fd545, [retval0];
	ld.param.b32 	%r131, [retval0+8];
	} // callseq 1
$L__BB0_10:
	add.s32 	%r132, %r131, 1;
$L__BB0_11:
	sub.f64 	%fd143, %fd1, %fd12;
	mul.f64 	%fd144, %fd143, 0d3FD147AE147AE148;
	div.rn.f64 	%fd145, %fd2, %fd144;
	shl.b32 	%r73, %r132, 6;
	cvt.u64.u32 	%rd15, %r73;
	and.b64  	%rd16, %rd15, 64;
	add.s64 	%rd18, %rd13, %rd16;
	mul.rn.f64 	%fd146, %fd545, %fd545;
	and.b32  	%r74, %r132, 1;
	setp.eq.b32 	%p10, %r74, 1;
	selp.f64 	%fd147, 0dBDA8FF8320FD8164, 0d3DE5DB65F9785EBA, %p10;
	ld.global.nc.v2.f64 	{%fd148, %fd149}, [%rd18];
	fma.rn.f64 	%fd150, %fd147, %fd146, %fd148;
	fma.rn.f64 	%fd151, %fd150, %fd146, %fd149;
	ld.global.nc.v2.f64 	{%fd152, %fd153}, [%rd18+16];
	fma.rn.f64 	%fd154, %fd151, %fd146, %fd152;
	fma.rn.f64 	%fd155, %fd154, %fd146, %fd153;
	ld.global.nc.v2.f64 	{%fd156, %fd157}, [%rd18+32];
	fma.rn.f64 	%fd158, %fd155, %fd146, %fd156;
	fma.rn.f64 	%fd159, %fd158, %fd146, %fd157;
	fma.rn.f64 	%fd160, %fd159, %fd545, %fd545;
	fma.rn.f64 	%fd161, %fd159, %fd146, 0d3FF0000000000000;
	selp.f64 	%fd162, %fd161, %fd160, %p10;
	and.b32  	%r75, %r132, 2;
	setp.eq.s32 	%p11, %r75, 0;
	mov.f64 	%fd163, 0d0000000000000000;
	sub.f64 	%fd164, %fd163, %fd162;
	selp.f64 	%fd165, %fd162, %fd164, %p11;
	add.f64 	%fd166, %fd165, %fd165;
	div.rn.f64 	%fd167, %fd166, %fd143;
	fma.rn.f64 	%fd168, %fd542, 0dBFD147AE147AE148, %fd541;
	mul.f64 	%fd169, %fd541, %fd167;
	div.rn.f64 	%fd170, %fd169, 0d3FD147AE147AE148;
	fma.rn.f64 	%fd18, %fd168, %fd145, %fd170;
	mul.f64 	%fd171, %fd541, 0dBFD147AE147AE148;
	sub.f64 	%fd172, %fd171, %fd542;
	mul.f64 	%fd173, %fd172, %fd145;
	sub.f64 	%fd19, %fd173, %fd169;
	fma.rn.f64 	%fd20, %fd18, 0d3F0A36E2EB1C432D, %fd542;
	fma.rn.f64 	%fd21, %fd19, 0d3F0A36E2EB1C432D, %fd541;
	add.f64 	%fd174, %fd540, 0d3F0A36E2EB1C432D;
	add.f64 	%fd22, %fd174, %fd174;
	abs.f64 	%fd23, %fd22;
	setp.neu.f64 	%p12, %fd23, 0d7FF0000000000000;
	@%p12 bra 	$L__BB0_13;
	mov.f64 	%fd180, 0d0000000000000000;
	mul.rn.f64 	%fd546, %fd22, %fd180;
	mov.b32 	%r133, 0;
	bra.uni 	$L__BB0_15;
$L__BB0_13:
	mul.f64 	%fd175, %fd22, 0d3FE45F306DC9C883;
	cvt.rni.s32.f64 	%r133, %fd175;
	cvt.rn.f64.s32 	%fd176, %r133;
	fma.rn.f64 	%fd177, %fd176, 0dBFF921FB54442D18, %fd22;
	fma.rn.f64 	%fd178, %fd176, 0dBC91A62633145C00, %fd177;
	fma.rn.f64 	%fd546, %fd176, 0dB97B839A252049C0, %fd178;
	setp.ltu.f64 	%p13, %fd23, 0d41E0000000000000;
	@%p13 bra 	$L__BB0_15;
	{ // callseq 2, 0
	.param .b64 param0;
	st.param.f64 	[param0], %fd22;
	.param .align 16 .b8 retval0[16];
	call.uni (retval0), 
	__internal_trig_reduction_slowpathd, 
	(
	param0
	);
	ld.param.f64 	%fd546, [retval0];
	ld.param.b32 	%r133, [retval0+8];
	} // callseq 2
$L__BB0_15:
	setp.neu.f64 	%p14, %fd23, 0d7FF0000000000000;
	shl.b32 	%r78, %r133, 6;
	cvt.u64.u32 	%rd19, %r78;
	and.b64  	%rd20, %rd19, 64;
	add.s64 	%rd22, %rd13, %rd20;
	mul.rn.f64 	%fd181, %fd546, %fd546;
	and.b32  	%r79, %r133, 1;
	setp.eq.b32 	%p15, %r79, 1;
	selp.f64 	%fd182, 0dBDA8FF8320FD8164, 0d3DE5DB65F9785EBA, %p15;
	ld.global.nc.v2.f64 	{%fd183, %fd184}, [%rd22];
	fma.rn.f64 	%fd185, %fd182, %fd181, %fd183;
	fma.rn.f64 	%fd186, %fd185, %fd181, %fd184;
	ld.global.nc.v2.f64 	{%fd187, %fd188}, [%rd22+16];
	fma.rn.f64 	%fd189, %fd186, %fd181, %fd187;
	fma.rn.f64 	%fd190, %fd189, %fd181, %fd188;
	ld.global.nc.v2.f64 	{%fd191, %fd192}, [%rd22+32];
	fma.rn.f64 	%fd193, %fd190, %fd181, %fd191;
	fma.rn.f64 	%fd194, %fd193, %fd181, %fd192;
	fma.rn.f64 	%fd195, %fd194, %fd546, %fd546;
	fma.rn.f64 	%fd196, %fd194, %fd181, 0d3FF0000000000000;
	selp.f64 	%fd197, %fd196, %fd195, %p15;
	and.b32  	%r80, %r133, 2;
	setp.eq.s32 	%p16, %r80, 0;
	mov.f64 	%fd198, 0d0000000000000000;
	sub.f64 	%fd199, %fd198, %fd197;
	selp.f64 	%fd28, %fd197, %fd199, %p16;
	@%p14 bra 	$L__BB0_17;
	mov.f64 	%fd205, 0d0000000000000000;
	mul.rn.f64 	%fd548, %fd22, %fd205;
	mov.b32 	%r135, 1;
	bra.uni 	$L__BB0_20;
$L__BB0_17:
	mul.f64 	%fd200, %fd22, 0d3FE45F306DC9C883;
	cvt.rni.s32.f64 	%r134, %fd200;
	cvt.rn.f64.s32 	%fd201, %r134;
	fma.rn.f64 	%fd202, %fd201, 0dBFF921FB54442D18, %fd22;
	fma.rn.f64 	%fd203, %fd201, 0dBC91A62633145C00, %fd202;
	fma.rn.f64 	%fd548, %fd201, 0dB97B839A252049C0, %fd203;
	setp.ltu.f64 	%p17, %fd23, 0d41E0000000000000;
	@%p17 bra 	$L__BB0_19;
	{ // callseq 3, 0
	.param .b64 param0;
	st.param.f64 	[param0], %fd22;
	.param .align 16 .b8 retval0[16];
	call.uni (retval0), 
	__internal_trig_reduction_slowpathd, 
	(
	param0
	);
	ld.param.f64 	%fd548, [retval0];
	ld.param.b32 	%r134, [retval0+8];
	} // callseq 3
$L__BB0_19:
	add.s32 	%r135, %r134, 1;
$L__BB0_20:
	sub.f64 	%fd206, %fd1, %fd28;
	mul.f64 	%fd207, %fd206, 0d3FD147AE147AE148;
	div.rn.f64 	%fd208, %fd2, %fd207;
	shl.b32 	%r83, %r135, 6;
	cvt.u64.u32 	%rd23, %r83;
	and.b64  	%rd24, %rd23, 64;
	add.s64 	%rd26, %rd13, %rd24;
	mul.rn.f64 	%fd209, %fd548, %fd548;
	and.b32  	%r84, %r135, 1;
	setp.eq.b32 	%p18, %r84, 1;
	selp.f64 	%fd210, 0dBDA8FF8320FD8164, 0d3DE5DB65F9785EBA, %p18;
	ld.global.nc.v2.f64 	{%fd211, %fd212}, [%rd26];
	fma.rn.f64 	%fd213, %fd210, %fd209, %fd211;
	fma.rn.f64 	%fd214, %fd213, %fd209, %fd212;
	ld.global.nc.v2.f64 	{%fd215, %fd216}, [%rd26+16];
	fma.rn.f64 	%fd217, %fd214, %fd209, %fd215;
	fma.rn.f64 	%fd218, %fd217, %fd209, %fd216;
	ld.global.nc.v2.f64 	{%fd219, %fd220}, [%rd26+32];
	fma.rn.f64 	%fd221, %fd218, %fd209, %fd219;
	fma.rn.f64 	%fd222, %fd221, %fd209, %fd220;
	fma.rn.f64 	%fd223, %fd222, %fd548, %fd548;
	fma.rn.f64 	%fd224, %fd222, %fd209, 0d3FF0000000000000;
	selp.f64 	%fd225, %fd224, %fd223, %p18;
	and.b32  	%r85, %r135, 2;
	setp.eq.s32 	%p19, %r85, 0;
	mov.f64 	%fd226, 0d0000000000000000;
	sub.f64 	%fd227, %fd226, %fd225;
	selp.f64 	%fd228, %fd225, %fd227, %p19;
	add.f64 	%fd229, %fd228, %fd228;
	div.rn.f64 	%fd230, %fd229, %fd206;
	fma.rn.f64 	%fd231, %fd20, 0dBFD147AE147AE148, %fd21;
	mul.f64 	%fd232, %fd21, %fd230;
	div.rn.f64 	%fd233, %fd232, 0d3FD147AE147AE148;
	fma.rn.f64 	%fd34, %fd231, %fd208, %fd233;
	mul.f64 	%fd234, %fd21, 0dBFD147AE147AE148;
	sub.f64 	%fd235, %fd234, %fd20;
	mul.f64 	%fd236, %fd235, %fd208;
	sub.f64 	%fd35, %fd236, %fd232;
	fma.rn.f64 	%fd237, %fd34, 0d3F0A36E2EB1C432D, %fd542;
	fma.rn.f64 	%fd238, %fd35, 0d3F0A36E2EB1C432D, %fd541;
	fma.rn.f64 	%fd239, %fd237, 0dBFD147AE147AE148, %fd238;
	mul.f64 	%fd240, %fd230, %fd238;
	div.rn.f64 	%fd241, %fd240, 0d3FD147AE147AE148;
	fma.rn.f64 	%fd36, %fd208, %fd239, %fd241;
	mul.f64 	%fd242, %fd238, 0dBFD147AE147AE148;
	sub.f64 	%fd243, %fd242, %fd237;
	mul.f64 	%fd244, %fd208, %fd243;
	sub.f64 	%fd37, %fd244, %fd240;
	add.f64 	%fd540, %fd540, 0d3F1A36E2EB1C432D;
	add.f64 	%fd39, %fd540, %fd540;
	abs.f64 	%fd40, %fd39;
	setp.neu.f64 	%p20, %fd40, 0d7FF0000000000000;
	@%p20 bra 	$L__BB0_22;
	mov.f64 	%fd250, 0d0000000000000000;
	mul.rn.f64 	%fd549, %fd39, %fd250;
	mov.b32 	%r136, 0;
	bra.uni 	$L__BB0_24;
$L__BB0_22:
	mul.f64 	%fd245, %fd39, 0d3FE45F306DC9C883;
	cvt.rni.s32.f64 	%r136, %fd245;
	cvt.rn.f64.s32 	%fd246, %r136;
	fma.rn.f64 	%fd247, %fd246, 0dBFF921FB54442D18, %fd39;
	fma.rn.f64 	%fd248, %fd246, 0dBC91A62633145C00, %fd247;
	fma.rn.f64 	%fd549, %fd246, 0dB97B839A252049C0, %fd248;
	setp.ltu.f64 	%p21, %fd40, 0d41E0000000000000;
	@%p21 bra 	$L__BB0_24;
	{ // callseq 4, 0
	.param .b64 param0;
	st.param.f64 	[param0], %fd39;
	.param .align 16 .b8 retval0[16];
	call.uni (retval0), 
	__internal_trig_reduction_slowpathd, 
	(
	param0
	);
	ld.param.f64 	%fd549, [retval0];
	ld.param.b32 	%r136, [retval0+8];
	} // callseq 4
$L__BB0_24:
	setp.neu.f64 	%p22, %fd40, 0d7FF0000000000000;
	shl.b32 	%r88, %r136, 6;
	cvt.u64.u32 	%rd27, %r88;
	and.b64  	%rd28, %rd27, 64;
	add.s64 	%rd30, %rd13, %rd28;
	mul.rn.f64 	%fd251, %fd549, %fd549;
	and.b32  	%r89, %r136, 1;
	setp.eq.b32 	%p23, %r89, 1;
	selp.f64 	%fd252, 0dBDA8FF8320FD8164, 0d3DE5DB65F9785EBA, %p23;
	ld.global.nc.v2.f64 	{%fd253, %fd254}, [%rd30];
	fma.rn.f64 	%fd255, %fd252, %fd251, %fd253;
	fma.rn.f64 	%fd256, %fd255, %fd251, %fd254;
	ld.global.nc.v2.f64 	{%fd257, %fd258}, [%rd30+16];
	fma.rn.f64 	%fd259, %fd256, %fd251, %fd257;
	fma.rn.f64 	%fd260, %fd259, %fd251, %fd258;
	ld.global.nc.v2.f64 	{%fd261, %fd262}, [%rd30+32];
	fma.rn.f64 	%fd263, %fd260, %fd251, %fd261;
	fma.rn.f64 	%fd264, %fd263, %fd251, %fd262;
	fma.rn.f64 	%fd265, %fd264, %fd549, %fd549;
	fma.rn.f64 	%fd266, %fd264, %fd251, 0d3FF0000000000000;
	selp.f64 	%fd267, %fd266, %fd265, %p23;
	and.b32  	%r90, %r136, 2;
	setp.eq.s32 	%p24, %r90, 0;
	mov.f64 	%fd268, 0d0000000000000000;
	sub.f64 	%fd269, %fd268, %fd267;
	selp.f64 	%fd45, %fd267, %fd269, %p24;
	@%p22 bra 	$L__BB0_26;
	mov.f64 	%fd275, 0d0000000000000000;
	mul.rn.f64 	%fd551, %fd39, %fd275;
	mov.b32 	%r138, 1;
	bra.uni 	$L__BB0_29;
$L__BB0_26:
	mul.f64 	%fd270, %fd39, 0d3FE45F306DC9C883;
	cvt.rni.s32.f64 	%r137, %fd270;
	cvt.rn.f64.s32 	%fd271, %r137;
	fma.rn.f64 	%fd272, %fd271, 0dBFF921FB54442D18, %fd39;
	fma.rn.f64 	%fd273, %fd271, 0dBC91A62633145C00, %fd272;
	fma.rn.f64 	%fd551, %fd271, 0dB97B839A252049C0, %fd273;
	setp.ltu.f64 	%p25, %fd40, 0d41E0000000000000;
	@%p25 bra 	$L__BB0_28;
	{ // callseq 5, 0
	.param .b64 param0;
	st.param.f64 	[param0], %fd39;
	.param .align 16 .b8 retval0[16];
	call.uni (retval0), 
	__internal_trig_reduction_slowpathd, 
	(
	param0
	);
	ld.param.f64 	%fd551, [retval0];
	ld.param.b32 	%r137, [retval0+8];
	} // callseq 5
$L__BB0_28:
	add.s32 	%r138, %r137, 1;
$L__BB0_29:
	sub.f64 	%fd276, %fd1, %fd45;
	mul.f64 	%fd277, %fd276, 0d3FD147AE147AE148;
	div.rn.f64 	%fd278, %fd2, %fd277;
	shl.b32 	%r93, %r138, 6;
	cvt.u64.u32 	%rd31, %r93;
	and.b64  	%rd32, %rd31, 64;
	add.s64 	%rd34, %rd13, %rd32;
	mul.rn.f64 	%fd279, %fd551, %fd551;
	and.b32  	%r94, %r138, 1;
	setp.eq.b32 	%p26, %r94, 1;
	selp.f64 	%fd280, 0dBDA8FF8320FD8164, 0d3DE5DB65F9785EBA, %p26;
	ld.global.nc.v2.f64 	{%fd281, %fd282}, [%rd34];
	fma.rn.f64 	%fd283, %fd280, %fd279, %fd281;
	fma.rn.f64 	%fd284, %fd283, %fd279, %fd282;
	ld.global.nc.v2.f64 	{%fd285, %fd286}, [%rd34+16];
	fma.rn.f64 	%fd287, %fd284, %fd279, %fd285;
	fma.rn.f64 	%fd288, %fd287, %fd279, %fd286;
	ld.global.nc.v2.f64 	{%fd289, %fd290}, [%rd34+32];
	fma.rn.f64 	%fd291, %fd288, %fd279, %fd289;
	fma.rn.f64 	%fd292, %fd291, %fd279, %fd290;
	fma.rn.f64 	%fd293, %fd292, %fd551, %fd551;
	fma.rn.f64 	%fd294, %fd292, %fd279, 0d3FF0000000000000;
	selp.f64 	%fd295, %fd294, %fd293, %p26;
	and.b32  	%r95, %r138, 2;
	setp.eq.s32 	%p27, %r95, 0;
	mov.f64 	%fd296, 0d0000000000000000;
	sub.f64 	%fd297, %fd296, %fd295;
	selp.f64 	%fd298, %fd295, %fd297, %p27;
	add.f64 	%fd299, %fd298, %fd298;
	div.rn.f64 	%fd300, %fd299, %fd276;
	fma.rn.f64 	%fd301, %fd36, 0d3F1A36E2EB1C432D, %fd542;
	fma.rn.f64 	%fd302, %fd37, 0d3F1A36E2EB1C432D, %fd541;
	fma.rn.f64 	%fd303, %fd301, 0dBFD147AE147AE148, %fd302;
	mul.f64 	%fd304, %fd302, %fd300;
	div.rn.f64 	%fd305, %fd304, 0d3FD147AE147AE148;
	fma.rn.f64 	%fd306, %fd303, %fd278, %fd305;
	mul.f64 	%fd307, %fd302, 0dBFD147AE147AE148;
	sub.f64 	%fd308, %fd307, %fd301;
	mul.f64 	%fd309, %fd308, %fd278;
	sub.f64 	%fd310, %fd309, %fd304;
	fma.rn.f64 	%fd311, %fd34, 0d4000000000000000, %fd18;
	fma.rn.f64 	%fd312, %fd36, 0d4000000000000000, %fd311;
	add.f64 	%fd313, %fd312, %fd306;
	fma.rn.f64 	%fd542, %fd313, 0d3EF179EC9CBD821E, %fd542;
	fma.rn.f64 	%fd314, %fd35, 0d4000000000000000, %fd19;
	fma.rn.f64 	%fd315, %fd37, 0d4000000000000000, %fd314;
	add.f64 	%fd316, %fd315, %fd310;
	fma.rn.f64 	%fd541, %fd316, 0d3EF179EC9CBD821E, %fd541;
	add.s32 	%r129, %r129, 1;
	setp.ne.s32 	%p28, %r129, 31415;
	@%p28 bra 	$L__BB0_2;
	mov.f64 	%fd553, 0d3FF0000000000000;
	mov.f64 	%fd552, 0d0000000000000000;
	mov.b32 	%r139, 0;
	mov.f64 	%fd554, %fd552;
$L__BB0_31:
	add.f64 	%fd56, %fd552, %fd552;
	abs.f64 	%fd57, %fd56;
	setp.neu.f64 	%p29, %fd57, 0d7FF0000000000000;
	@%p29 bra 	$L__BB0_33;
	mov.f64 	%fd324, 0d0000000000000000;
	mul.rn.f64 	%fd555, %fd56, %fd324;
	mov.b32 	%r140, 0;
	bra.uni 	$L__BB0_35;
$L__BB0_33:
	mul.f64 	%fd319, %fd56, 0d3FE45F306DC9C883;
	cvt.rni.s32.f64 	%r140, %fd319;
	cvt.rn.f64.s32 	%fd320, %r140;
	fma.rn.f64 	%fd321, %fd320, 0dBFF921FB54442D18, %fd56;
	fma.rn.f64 	%fd322, %fd320, 0dBC91A62633145C00, %fd321;
	fma.rn.f64 	%fd555, %fd320, 0dB97B839A252049C0, %fd322;
	setp.ltu.f64 	%p30, %fd57, 0d41E0000000000000;
	@%p30 bra 	$L__BB0_35;
	{ // callseq 6, 0
	.param .b64 param0;
	st.param.f64 	[param0], %fd56;
	.param .align 16 .b8 retval0[16];
	call.uni (retval0), 
	__internal_trig_reduction_slowpathd, 
	(
	param0
	);
	ld.param.f64 	%fd555, [retval0];
	ld.param.b32 	%r140, [retval0+8];
	} // callseq 6
$L__BB0_35:
	setp.neu.f64 	%p31, %fd57, 0d7FF0000000000000;
	shl.b32 	%r99, %r140, 6;
	cvt.u64.u32 	%rd35, %r99;
	and.b64  	%rd36, %rd35, 64;
	add.s64 	%rd38, %rd13, %rd36;
	mul.rn.f64 	%fd325, %fd555, %fd555;
	and.b32  	%r100, %r140, 1;
	setp.eq.b32 	%p32, %r100, 1;
	selp.f64 	%fd326, 0dBDA8FF8320FD8164, 0d3DE5DB65F9785EBA, %p32;
	ld.global.nc.v2.f64 	{%fd327, %fd328}, [%rd38];
	fma.rn.f64 	%fd329, %fd326, %fd325, %fd327;
	fma.rn.f64 	%fd330, %fd329, %fd325, %fd328;
	ld.global.nc.v2.f64 	{%fd331, %fd332}, [%rd38+16];
	fma.rn.f64 	%fd333, %fd330, %fd325, %fd331;
	fma.rn.f64 	%fd334, %fd333, %fd325, %fd332;
	ld.global.nc.v2.f64 	{%fd335, %fd336}, [%rd38+32];
	fma.rn.f64 	%fd337, %fd334, %fd325, %fd335;
	fma.rn.f64 	%fd338, %fd337, %fd325, %fd336;
	fma.rn.f64 	%fd339, %fd338, %fd555, %fd555;
	fma.rn.f64 	%fd340, %fd338, %fd325, 0d3FF0000000000000;
	selp.f64 	%fd341, %fd340, %fd339, %p32;
	and.b32  	%r101, %r140, 2;
	setp.eq.s32 	%p33, %r101, 0;
	mov.f64 	%fd342, 0d0000000000000000;
	sub.f64 	%fd343, %fd342, %fd341;
	selp.f64 	%fd62, %fd341, %fd343, %p33;
	@%p31 bra 	$L__BB0_37;
	mov.f64 	%fd349, 0d0000000000000000;
	mul.rn.f64 	%fd557, %fd56, %fd349;
	mov.b32 	%r142, 1;
	bra.uni 	$L__BB0_40;
$L__BB0_37:
	mul.f64 	%fd344, %fd56, 0d3FE45F306DC9C883;
	cvt.rni.s32.f64 	%r141, %fd344;
	cvt.rn.f64.s32 	%fd345, %r141;
	fma.rn.f64 	%fd346, %fd345, 0dBFF921FB54442D18, %fd56;
	fma.rn.f64 	%fd347, %fd345, 0dBC91A62633145C00, %fd346;
	fma.rn.f64 	%fd557, %fd345, 0dB97B839A252049C0, %fd347;
	setp.ltu.f64 	%p34, %fd57, 0d41E0000000000000;
	@%p34 bra 	$L__BB0_39;
	{ // callseq 7, 0
	.param .b64 param0;
	st.param.f64 	[param0], %fd56;
	.param .align 16 .b8 retval0[16];
	call.uni (retval0), 
	__internal_trig_reduction_slowpathd, 
	(
	param0
	);
	ld.param.f64 	%fd557, [retval0];
	ld.param.b32 	%r141, [retval0+8];
	} // callseq 7
$L__BB0_39:
	add.s32 	%r142, %r141, 1;
$L__BB0_40:
	sub.f64 	%fd350, %fd1, %fd62;
	mul.f64 	%fd351, %fd350, 0d3FD147AE147AE148;
	div.rn.f64 	%fd352, %fd2, %fd351;
	shl.b32 	%r104, %r142, 6;
	cvt.u64.u32 	%rd39, %r104;
	and.b64  	%rd40, %rd39, 64;
	add.s64 	%rd42, %rd13, %rd40;
	mul.rn.f64 	%fd353, %fd557, %fd557;
	and.b32  	%r105, %r142, 1;
	setp.eq.b32 	%p35, %r105, 1;
	selp.f64 	%fd354, 0dBDA8FF8320FD8164, 0d3DE5DB65F9785EBA, %p35;
	ld.global.nc.v2.f64 	{%fd355, %fd356}, [%rd42];
	fma.rn.f64 	%fd357, %fd354, %fd353, %fd355;
	fma.rn.f64 	%fd358, %fd357, %fd353, %fd356;
	ld.global.nc.v2.f64 	{%fd359, %fd360}, [%rd42+16];
	fma.rn.f64 	%fd361, %fd358, %fd353, %fd359;
	fma.rn.f64 	%fd362, %fd361, %fd353, %fd360;
	ld.global.nc.v2.f64 	{%fd363, %fd364}, [%rd42+32];
	fma.rn.f64 	%fd365, %fd362, %fd353, %fd363;
	fma.rn.f64 	%fd366, %fd365, %fd353, %fd364;
	fma.rn.f64 	%fd367, %fd366, %fd557, %fd557;
	fma.rn.f64 	%fd368, %fd366, %fd353, 0d3FF0000000000000;
	selp.f64 	%fd369, %fd368, %fd367, %p35;
	and.b32  	%r106, %r142, 2;
	setp.eq.s32 	%p36, %r106, 0;
	mov.f64 	%fd370, 0d0000000000000000;
	sub.f64 	%fd371, %fd370, %fd369;
	selp.f64 	%fd372, %fd369, %fd371, %p36;
	add.f64 	%fd373, %fd372, %fd372;
	div.rn.f64 	%fd374, %fd373, %fd350;
	fma.rn.f64 	%fd375, %fd554, 0dBFD147AE147AE148, %fd553;
	mul.f64 	%fd376, %fd553, %fd374;
	div.rn.f64 	%fd377, %fd376, 0d3FD147AE147AE148;
	fma.rn.f64 	%fd68, %fd375, %fd352, %fd377;
	mul.f64 	%fd378, %fd553, 0dBFD147AE147AE148;
	sub.f64 	%fd379, %fd378, %fd554;
	mul.f64 	%fd380, %fd379, %fd352;
	sub.f64 	%fd69, %fd380, %fd376;
	fma.rn.f64 	%fd70, %fd68, 0d3F0A36E2EB1C432D, %fd554;
	add.f64 	%fd381, %fd552, 0d3F0A36E2EB1C432D;
	add.f64 	%fd71, %fd381, %fd381;
	abs.f64 	%fd72, %fd71;
	setp.neu.f64 	%p37, %fd72, 0d7FF0000000000000;
	@%p37 bra 	$L__BB0_42;
	mov.f64 	%fd387, 0d0000000000000000;
	mul.rn.f64 	%fd558, %fd71, %fd387;
	mov.b32 	%r143, 0;
	bra.uni 	$L__BB0_44;
$L__BB0_42:
	mul.f64 	%fd382, %fd71, 0d3FE45F306DC9C883;
	cvt.rni.s32.f64 	%r143, %fd382;
	cvt.rn.f64.s32 	%fd383, %r143;
	fma.rn.f64 	%fd384, %fd383, 0dBFF921FB54442D18, %fd71;
	fma.rn.f64 	%fd385, %fd383, 0dBC91A62633145C00, %fd384;
	fma.rn.f64 	%fd558, %fd383, 0dB97B839A252049C0, %fd385;
	setp.ltu.f64 	%p38, %fd72, 0d41E0000000000000;
	@%p38 bra 	$L__BB0_44;
	{ // callseq 8, 0
	.param .b64 param0;
	st.param.f64 	[param0], %fd71;
	.param .align 16 .b8 retval0[16];
	call.uni (retval0), 
	__internal_trig_reduction_slowpathd, 
	(
	param0
	);
	ld.param.f64 	%fd558, [retval0];
	ld.param.b32 	%r143, [retval0+8];
	} // callseq 8
$L__BB0_44:
	setp.neu.f64 	%p39, %fd72, 0d7FF0000000000000;
	shl.b32 	%r109, %r143, 6;
	cvt.u64.u32 	%rd43, %r109;
	and.b64  	%rd44, %rd43, 64;
	add.s64 	%rd46, %rd13, %rd44;
	mul.rn.f64 	%fd388, %fd558, %fd558;
	and.b32  	%r110, %r143, 1;
	setp.eq.b32 	%p40, %r110, 1;
	selp.f64 	%fd389, 0dBDA8FF8320FD8164, 0d3DE5DB65F9785EBA, %p40;
	ld.global.nc.v2.f64 	{%fd390, %fd391}, [%rd46];
	fma.rn.f64 	%fd392, %fd389, %fd388, %fd390;
	fma.rn.f64 	%fd393, %fd392, %fd388, %fd391;
	ld.global.nc.v2.f64 	{%fd394, %fd395}, [%rd46+16];
	fma.rn.f64 	%fd396, %fd393, %fd388, %fd394;
	fma.rn.f64 	%fd397, %fd396, %fd388, %fd395;
	ld.global.nc.v2.f64 	{%fd398, %fd399}, [%rd46+32];
	fma.rn.f64 	%fd400, %fd397, %fd388, %fd398;
	fma.rn.f64 	%fd401, %fd400, %fd388, %fd399;
	fma.rn.f64 	%fd402, %fd401, %fd558, %fd558;
	fma.rn.f64 	%fd403, %fd401, %fd388, 0d3FF0000000000000;
	selp.f64 	%fd404, %fd403, %fd402, %p40;
	and.b32  	%r111, %r143, 2;
	setp.eq.s32 	%p41, %r111, 0;
	mov.f64 	%fd405, 0d0000000000000000;
	sub.f64 	%fd406, %fd405, %fd404;
	selp.f64 	%fd77, %fd404, %fd406, %p41;
	@%p39 bra 	$L__BB0_46;
	mov.f64 	%fd412, 0d0000000000000000;
	mul.rn.f64 	%fd560, %fd71, %fd412;
	mov.b32 	%r145, 1;
	bra.uni 	$L__BB0_49;
$L__BB0_46:
	mul.f64 	%fd407, %fd71, 0d3FE45F306DC9C883;
	cvt.rni.s32.f64 	%r144, %fd407;
	cvt.rn.f64.s32 	%fd408, %r144;
	fma.rn.f64 	%fd409, %fd408, 0dBFF921FB54442D18, %fd71;
	fma.rn.f64 	%fd410, %fd408, 0dBC91A62633145C00, %fd409;
	fma.rn.f64 	%fd560, %fd408, 0dB97B839A252049C0, %fd410;
	setp.ltu.f64 	%p42, %fd72, 0d41E0000000000000;
	@%p42 bra 	$L__BB0_48;
	{ // callseq 9, 0
	.param .b64 param0;
	st.param.f64 	[param0], %fd71;
	.param .align 16 .b8 retval0[16];
	call.uni (retval0), 
	__internal_trig_reduction_slowpathd, 
	(
	param0
	);
	ld.param.f64 	%fd560, [retval0];
	ld.param.b32 	%r144, [retval0+8];
	} // callseq 9
$L__BB0_48:
	add.s32 	%r145, %r144, 1;
$L__BB0_49:
	sub.f64 	%fd413, %fd1, %fd77;
	mul.f64 	%fd414, %fd413, 0d3FD147AE147AE148;
	div.rn.f64 	%fd415, %fd2, %fd414;
	shl.b32 	%r114, %r145, 6;
	cvt.u64.u32 	%rd47, %r114;
	and.b64  	%rd48, %rd47, 64;
	add.s64 	%rd50, %rd13, %rd48;
	mul.rn.f64 	%fd416, %fd560, %fd560;
	and.b32  	%r115, %r145, 1;
	setp.eq.b32 	%p43, %r115, 1;
	selp.f64 	%fd417, 0dBDA8FF8320FD8164, 0d3DE5DB65F9785EBA, %p43;
	ld.global.nc.v2.f64 	{%fd418, %fd419}, [%rd50];
	fma.rn.f64 	%fd420, %fd417, %fd416, %fd418;
	fma.rn.f64 	%fd421, %fd420, %fd416, %fd419;
	ld.global.nc.v2.f64 	{%fd422, %fd423}, [%rd50+16];
	fma.rn.f64 	%fd424, %fd421, %fd416, %fd422;
	fma.rn.f64 	%fd425, %fd424, %fd416, %fd423;
	ld.global.nc.v2.f64 	{%fd426, %fd427}, [%rd50+32];
	fma.rn.f64 	%fd428, %fd425, %fd416, %fd426;
	fma.rn.f64 	%fd429, %fd428, %fd416, %fd427;
	fma.rn.f64 	%fd430, %fd429, %fd560, %fd560;
	fma.rn.f64 	%fd431, %fd429, %fd416, 0d3FF0000000000000;
	selp.f64 	%fd432, %fd431, %fd430, %p43;
	and.b32  	%r116, %r145, 2;
	setp.eq.s32 	%p44, %r116, 0;
	mov.f64 	%fd433, 0d0000000000000000;
	sub.f64 	%fd434, %fd433, %fd432;
	selp.f64 	%fd435, %fd432, %fd434, %p44;
	add.f64 	%fd436, %fd435, %fd435;
	div.rn.f64 	%fd437, %fd436, %fd413;
	fma.rn.f64 	%fd438, %fd69, 0d3F0A36E2EB1C432D, %fd553;
	fma.rn.f64 	%fd439, %fd70, 0dBFD147AE147AE148, %fd438;
	mul.f64 	%fd440, %fd438, %fd437;
	div.rn.f64 	%fd441, %fd440, 0d3FD147AE147AE148;
	fma.rn.f64 	%fd83, %fd439, %fd415, %fd441;
	mul.f64 	%fd442, %fd438, 0dBFD147AE147AE148;
	sub.f64 	%fd443, %fd442, %fd70;
	mul.f64 	%fd444, %fd443, %fd415;
	sub.f64 	%fd84, %fd444, %fd440;
	fma.rn.f64 	%fd445, %fd83, 0d3F0A36E2EB1C432D, %fd554;
	fma.rn.f64 	%fd446, %fd84, 0d3F0A36E2EB1C432D, %fd553;
	fma.rn.f64 	%fd447, %fd445, 0dBFD147AE147AE148, %fd446;
	mul.f64 	%fd448, %fd437, %fd446;
	div.rn.f64 	%fd449, %fd448, 0d3FD147AE147AE148;
	fma.rn.f64 	%fd85, %fd415, %fd447, %fd449;
	mul.f64 	%fd450, %fd446, 0dBFD147AE147AE148;
	sub.f64 	%fd451, %fd450, %fd445;
	mul.f64 	%fd452, %fd415, %fd451;
	sub.f64 	%fd86, %fd452, %fd448;
	add.f64 	%fd552, %fd552, 0d3F1A36E2EB1C432D;
	add.f64 	%fd88, %fd552, %fd552;
	abs.f64 	%fd89, %fd88;
	setp.neu.f64 	%p45, %fd89, 0d7FF0000000000000;
	@%p45 bra 	$L__BB0_51;
	mov.f64 	%fd458, 0d0000000000000000;
	mul.rn.f64 	%fd561, %fd88, %fd458;
	mov.b32 	%r146, 0;
	bra.uni 	$L__BB0_53;
$L__BB0_51:
	mul.f64 	%fd453, %fd88, 0d3FE45F306DC9C883;
	cvt.rni.s32.f64 	%r146, %fd453;
	cvt.rn.f64.s32 	%fd454, %r146;
	fma.rn.f64 	%fd455, %fd454, 0dBFF921FB54442D18, %fd88;
	fma.rn.f64 	%fd456, %fd454, 0dBC91A62633145C00, %fd455;
	fma.rn.f64 	%fd561, %fd454, 0dB97B839A252049C0, %fd456;
	setp.ltu.f64 	%p46, %fd89, 0d41E0000000000000;
	@%p46 bra 	$L__BB0_53;
	{ // callseq 10, 0
	.param .b64 param0;
	st.param.f64 	[param0], %fd88;
	.param .align 16 .b8 retval0[16];
	call.uni (retval0), 
	__internal_trig_reduction_slowpathd, 
	(
	param0
	);
	ld.param.f64 	%fd561, [retval0];
	ld.param.b32 	%r146, [retval0+8];
	} // callseq 10
$L__BB0_53:
	shl.b32 	%r119, %r146, 6;
	cvt.u64.u32 	%rd51, %r119;
	and.b64  	%rd52, %rd51, 64;
	mov.u64 	%rd53, __cudart_sin_cos_coeffs;
	add.s64 	%rd54, %rd53, %rd52;
	mul.rn.f64 	%fd459, %fd561, %fd561;
	and.b32  	%r120, %r146, 1;
	setp.eq.b32 	%p48, %r120, 1;
	selp.f64 	%fd460, 0dBDA8FF8320FD8164, 0d3DE5DB65F9785EBA, %p48;
	ld.global.nc.v2.f64 	{%fd461, %fd462}, [%rd54];
	fma.rn.f64 	%fd463, %fd460, %fd459, %fd461;
	fma.rn.f64 	%fd464, %fd463, %fd459, %fd462;
	ld.global.nc.v2.f64 	{%fd465, %fd466}, [%rd54+16];
	fma.rn.f64 	%fd467, %fd464, %fd459, %fd465;
	fma.rn.f64 	%fd468, %fd467, %fd459, %fd466;
	ld.global.nc.v2.f64 	{%fd469, %fd470}, [%rd54+32];
	fma.rn.f64 	%fd471, %fd468, %fd459, %fd469;
	fma.rn.f64 	%fd472, %fd471, %fd459, %fd470;
	fma.rn.f64 	%fd473, %fd472, %fd561, %fd561;
	fma.rn.f64 	%fd474, %fd472, %fd459, 0d3FF0000000000000;
	selp.f64 	%fd475, %fd474, %fd473, %p48;
	and.b32  	%r121, %r146, 2;
	setp.eq.s32 	%p49, %r121, 0;
	mov.f64 	%fd476, 0d0000000000000000;
	sub.f64 	%fd477, %fd476, %fd475;
	selp.f64 	%fd94, %fd475, %fd477, %p49;
	@%p45 bra 	$L__BB0_55;
	mov.f64 	%fd483, 0d0000000000000000;
	mul.rn.f64 	%fd563, %fd88, %fd483;
	mov.b32 	%r148, 1;
	bra.uni 	$L__BB0_58;
$L__BB0_55:
	mul.f64 	%fd478, %fd88, 0d3FE45F306DC9C883;
	cvt.rni.s32.f64 	%r147, %fd478;
	cvt.rn.f64.s32 	%fd479, %r147;
	fma.rn.f64 	%fd480, %fd479, 0dBFF921FB54442D18, %fd88;
	fma.rn.f64 	%fd481, %fd479, 0dBC91A62633145C00, %fd480;
	fma.rn.f64 	%fd563, %fd479, 0dB97B839A252049C0, %fd481;
	setp.ltu.f64 	%p50, %fd89, 0d41E0000000000000;
	@%p50 bra 	$L__BB0_57;
	{ // callseq 11, 0
	.param .b64 param0;
	st.param.f64 	[param0], %fd88;
	.param .align 16 .b8 retval0[16];
	call.uni (retval0), 
	__internal_trig_reduction_slowpathd, 
	(
	param0
	);
	ld.param.f64 	%fd563, [retval0];
	ld.param.b32 	%r147, [retval0+8];
	} // callseq 11
$L__BB0_57:
	add.s32 	%r148, %r147, 1;
$L__BB0_58:
	sub.f64 	%fd484, %fd1, %fd94;
	mul.f64 	%fd485, %fd484, 0d3FD147AE147AE148;
	div.rn.f64 	%fd486, %fd2, %fd485;
	shl.b32 	%r124, %r148, 6;
	cvt.u64.u32 	%rd55, %r124;
	and.b64  	%rd56, %rd55, 64;
	mov.u64 	%rd57, __cudart_sin_cos_coeffs;
	add.s64 	%rd58, %rd57, %rd56;
	mul.rn.f64 	%fd487, %fd563, %fd563;
	and.b32  	%r125, %r148, 1;
	setp.eq.b32 	%p51, %r125, 1;
	selp.f64 	%fd488, 0dBDA8FF8320FD8164, 0d3DE5DB65F9785EBA, %p51;
	ld.global.nc.v2.f64 	{%fd489, %fd490}, [%rd58];
	fma.rn.f64 	%fd491, %fd488, %fd487, %fd489;
	fma.rn.f64 	%fd492, %fd491, %fd487, %fd490;
	ld.global.nc.v2.f64 	{%fd493, %fd494}, [%rd58+16];
	fma.rn.f64 	%fd495, %fd492, %fd487, %fd493;
	fma.rn.f64 	%fd496, %fd495, %fd487, %fd494;
	ld.global.nc.v2.f64 	{%fd497, %fd498}, [%rd58+32];
	fma.rn.f64 	%fd499, %fd496, %fd487, %fd497;
	fma.rn.f64 	%fd500, %fd499, %fd487, %fd498;
	fma.rn.f64 	%fd501, %fd500, %fd563, %fd563;
	fma.rn.f64 	%fd502, %fd500, %fd487, 0d3FF0000000000000;
	selp.f64 	%fd503, %fd502, %fd501, %p51;
	and.b32  	%r126, %r148, 2;
	setp.eq.s32 	%p52, %r126, 0;
	mov.f64 	%fd504, 0d0000000000000000;
	sub.f64 	%fd505, %fd504, %fd503;
	selp.f64 	%fd506, %fd503, %fd505, %p52;
	add.f64 	%fd507, %fd506, %fd506;
	div.rn.f64 	%fd508, %fd507, %fd484;
	fma.rn.f64 	%fd509, %fd85, 0d3F1A36E2EB1C432D, %fd554;
	fma.rn.f64 	%fd510, %fd86, 0d3F1A36E2EB1C432D, %fd553;
	fma.rn.f64 	%fd511, %fd509, 0dBFD147AE147AE148, %fd510;
	mul.f64 	%fd512, %fd510, %fd508;
	div.rn.f64 	%fd513, %fd512, 0d3FD147AE147AE148;
	fma.rn.f64 	%fd514, %fd511, %fd486, %fd513;
	mul.f64 	%fd515, %fd510, 0dBFD147AE147AE148;
	sub.f64 	%fd516, %fd515, %fd509;
	mul.f64 	%fd517, %fd516, %fd486;
	sub.f64 	%fd518, %fd517, %fd512;
	fma.rn.f64 	%fd519, %fd83, 0d4000000000000000, %fd68;
	fma.rn.f64 	%fd520, %fd85, 0d4000000000000000, %fd519;
	add.f64 	%fd521, %fd520, %fd514;
	fma.rn.f64 	%fd554, %fd521, 0d3EF179EC9CBD821E, %fd554;
	fma.rn.f64 	%fd522, %fd84, 0d4000000000000000, %fd69;
	fma.rn.f64 	%fd523, %fd86, 0d4000000000000000, %fd522;
	add.f64 	%fd524, %fd523, %fd518;
	fma.rn.f64 	%fd553, %fd524, 0d3EF179EC9CBD821E, %fd553;
	add.s32 	%r139, %r139, 1;
	setp.ne.s32 	%p53, %r139, 31415;
	@%p53 bra 	$L__BB0_31;
	add.f64 	%fd102, %fd542, %fd553;
	mul.f64 	%fd525, %fd542, %fd553;
	mul.f64 	%fd526, %fd541, %fd554;
	sub.f64 	%fd527, %fd525, %fd526;
	mul.f64 	%fd528, %fd527, 0dC010000000000000;
	fma.rn.f64 	%fd103, %fd102, %fd102, %fd528;
	setp.ltu.f64 	%p54, %fd103, 0d0000000000000000;
	@%p54 bra 	$L__BB0_61;
	sqrt.rn.f64 	%fd529, %fd103;
	add.f64 	%fd530, %fd102, %fd529;
	mul.f64 	%fd531, %fd530, 0d3FE0000000000000;
	sub.f64 	%fd532, %fd102, %fd529;
	mul.f64 	%fd533, %fd532, 0d3FE0000000000000;
	abs.f64 	%fd564, %fd531;
	abs.f64 	%fd565, %fd533;
	bra.uni 	$L__BB0_62;
$L__BB0_61:
	mul.f64 	%fd534, %fd102, 0d3FE0000000000000;
	neg.f64 	%fd535, %fd103;
	sqrt.rn.f64 	%fd536, %fd535;
	mul.f64 	%fd537, %fd536, 0d3FE0000000000000;
	mul.f64 	%fd538, %fd537, %fd537;
	fma.rn.f64 	%fd539, %fd534, %fd534, %fd538;
	sqrt.rn.f64 	%fd564, %fd539;
	mov.f64 	%fd565, %fd564;
$L__BB0_62:
	ld.param.u32 	%r128, [_Z14solve_all_gridPKdS0_PdS1_ii_param_4];
	ld.param.u64 	%rd65, [_Z14solve_all_gridPKdS0_PdS1_ii_param_3];
	ld.param.u64 	%rd64, [_Z14solve_all_gridPKdS0_PdS1_ii_param_2];
	mad.lo.s32 	%r127, %r128, %r64, %r1;
	cvta.to.global.u64 	%rd59, %rd64;
	mul.wide.s32 	%rd60, %r127, 8;
	add.s64 	%rd61, %rd59, %rd60;
	st.global.f64 	[%rd61], %fd564;
	cvta.to.global.u64 	%rd62, %rd65;
	add.s64 	%rd63, %rd62, %rd60;
	st.global.f64 	[%rd63], %fd565;
$L__BB0_63:
	ret;

}
	// .globl	_ZN3cub18CUB_300001_SM_10006detail11EmptyKernelIvEEvv
.visible .entry _ZN3cub18CUB_300001_SM_10006detail11EmptyKernelIvEEvv()
{


	ret;

}
	// .globl	_ZN3cub18CUB_300001_SM_10006detail8for_each13static_kernelINS2_12policy_hub_t12policy_500_tEmN6thrust24THRUST_300001_SM_1000_NS8cuda_cub20__uninitialized_fill7functorINS7_10device_ptrIdEEdEEEEvT0_T1_
.visible .entry _ZN3cub18CUB_300001_SM_10006detail8for_each13static_kernelINS2_12policy_hub_t12policy_500_tEmN6thrust24THRUST_300001_SM_1000_NS8cuda_cub20__uninitialized_fill7functorINS7_10device_ptrIdEEdEEEEvT0_T1_(
	.param .u64 _ZN3cub18CUB_300001_SM_10006detail8for_each13static_kernelINS2_12policy_hub_t12policy_500_tEmN6thrust24THRUST_300001_SM_1000_NS8cuda_cub20__uninitialized_fill7functorINS7_10device_ptrIdEEdEEEEvT0_T1__param_0,
	.param .align 8 .b8 _ZN3cub18CUB_300001_SM_10006detail8for_each13static_kernelINS2_12policy_hub_t12policy_500_tEmN6thrust24THRUST_300001_SM_1000_NS8cuda_cub20__uninitialized_fill7functorINS7_10device_ptrIdEEdEEEEvT0_T1__param_1[16]
)
.maxntid 256
{
	.reg .pred 	%p<4>;
	.reg .b32 	%r<5>;
	.reg .b64 	%rd<16>;
	.reg .b64 	%fd<3>;

	ld.param.f64 	%fd2, [_ZN3cub18CUB_300001_SM_10006detail8for_each13static_kernelINS2_12policy_hub_t12policy_500_tEmN6thrust24THRUST_300001_SM_1000_NS8cuda_cub20__uninitialized_fill7functorINS7_10device_ptrIdEEdEEEEvT0_T1__param_1+8];
	ld.param.u64 	%rd4, [_ZN3cub18CUB_300001_SM_10006detail8for_each13static_kernelINS2_12policy_hub_t12policy_500_tEmN6thrust24THRUST_300001_SM_1000_NS8cuda_cub20__uninitialized_fill7functorINS7_10device_ptrIdEEdEEEEvT0_T1__param_1];
	ld.param.u64 	%rd5, [_ZN3cub18CUB_300001_SM_10006detail8for_each13static_kernelINS2_12policy_hub_t12policy_500_tEmN6thrust24THRUST_300001_SM_1000_NS8cuda_cub20__uninitialized_fill7functorINS7_10device_ptrIdEEdEEEEvT0_T1__param_0];
	mov.u32 	%r2, %ctaid.x;
	mul.wide.u32 	%rd1, %r2, 512;
	sub.s64 	%rd2, %rd5, %rd1;
	setp.lt.u64 	%p1, %rd2, 512;
	@%p1 bra 	$L__BB2_2;
	mov.u32 	%r4, %tid.x;
	cvta.to.global.u64 	%rd11, %rd4;
	cvt.u64.u32 	%rd12, %r4;
	add.s64 	%rd13, %rd1, %rd12;
	shl.b64 	%rd14, %rd13, 3;
	add.s64 	%rd15, %rd11, %rd14;
	st.global.f64 	[%rd15], %fd2;
	st.global.f64 	[%rd15+2048], %fd2;
	bra.uni 	$L__BB2_6;
$L__BB2_2:
	cvta.to.global.u64 	%rd6, %rd4;
	mov.u32 	%r1, %tid.x;
	cvt.u64.u32 	%rd7, %r1;
	setp.le.u64 	%p2, %rd2, %rd7;
	add.s64 	%rd8, %rd1, %rd7;
	shl.b64 	%rd9, %rd8, 3;
	add.s64 	%rd3, %rd6, %rd9;
	@%p2 bra 	$L__BB2_4;
	st.global.f64 	[%rd3], %fd2;
$L__BB2_4:
	add.s32 	%r3, %r1, 256;
	cvt.u64.u32 	%rd10, %r3;
	setp.le.u64 	%p3, %rd2, %rd10;
	@%p3 bra 	$L__BB2_6;
	st.global.f64 	[%rd3+2048], %fd2;
$L__BB2_6:
	ret;

}
.func  (.param .align 16 .b8 func_retval0[16]) __internal_trig_reduction_slowpathd(
	.param .b64 __internal_trig_reduction_slowpathd_param_0
)
{
	.local .align 8 .b8 	__local_depot3[40];
	.reg .b64 	%SP;
	.reg .b64 	%SPL;
	.reg .pred 	%p<10>;
	.reg .b32 	%r<47>;
	.reg .b64 	%rd<74>;
	.reg .b64 	%fd<5>;

	mov.u64 	%SPL, __local_depot3;
	ld.param.f64 	%fd4, [__internal_trig_reduction_slowpathd_param_0];
	add.u64 	%rd1, %SPL, 0;
	{
	.reg .b32 %temp; 
	mov.b64 	{%temp, %r1}, %fd4;
	}
	shr.u32 	%r2, %r1, 20;
	and.b32  	%r3, %r2, 2047;
	setp.eq.s32 	%p1, %r3, 2047;
	mov.b32 	%r46, 0;
	@%p1 bra 	$L__BB3_9;
	add.s32 	%r20, %r3, -1024;
	mov.b64 	%rd20, %fd4;
	shl.b64 	%rd2, %rd20, 11;
	shr.u32 	%r4, %r20, 6;
	sub.s32 	%r45, 15, %r4;
	sub.s32 	%r21, 19, %r4;
	setp.lt.u32 	%p2, %r20, 128;
	selp.b32 	%r6, 18, %r21, %p2;
	setp.ge.s32 	%p3, %r45, %r6;
	mov.b64 	%rd70, 0;
	@%p3 bra 	$L__BB3_4;
	add.s32 	%r23, %r6, %r4;
	neg.s32 	%r43, %r23;
	or.b64  	%rd3, %rd2, -9223372036854775808;
	mov.b64 	%rd70, 0;
	mov.b32 	%r42, 0;
	mov.u64 	%rd25, __cudart_i2opi_d;
	mov.u32 	%r44, %r45;
$L__BB3_3:
	.pragma "nounroll";
	mul.wide.s32 	%rd22, %r42, 8;
	add.s64 	%rd23, %rd1, %rd22;
	mul.wide.s32 	%rd24, %r44, 8;
	add.s64 	%rd26, %rd25, %rd24;
	ld.global.nc.u64 	%rd27, [%rd26];
	{
	.reg .u32 %r0, %r1, %r2, %r3, %alo, %ahi, %blo, %bhi, %clo, %chi;
	mov.b64 	{%alo,%ahi}, %rd27;
	mov.b64 	{%blo,%bhi}, %rd3;
	mov.b64 	{%clo,%chi}, %rd70;
	mad.lo.cc.u32 	%r0, %alo, %blo, %clo;
	madc.hi.cc.u32 	%r1, %alo, %blo, %chi;
	madc.hi.u32 	%r2, %alo, %bhi, 0;
	mad.lo.cc.u32 	%r1, %alo, %bhi, %r1;
	madc.hi.cc.u32 	%r2, %ahi, %blo, %r2;
	madc.hi.u32 	%r3, %ahi, %bhi, 0;
	mad.lo.cc.u32 	%r1, %ahi, %blo, %r1;
	madc.lo.cc.u32 	%r2, %ahi, %bhi, %r2;
	addc.u32 	%r3, %r3, 0;
	mov.b64 	%rd28, {%r0,%r1};
	mov.b64 	%rd70, {%r2,%r3};
	}
	st.local.u64 	[%rd23], %rd28;
	add.s32 	%r44, %r44, 1;
	add.s32 	%r43, %r43, 1;
	add.s32 	%r42, %r42, 1;
	setp.ne.s32 	%p4, %r43, -15;
	mov.u32 	%r45, %r6;
	@%p4 bra 	$L__BB3_3;
$L__BB3_4:
	cvt.s64.s32 	%rd29, %r45;
	cvt.u64.u32 	%rd30, %r4;
	add.s64 	%rd31, %rd30, %rd29;
	shl.b64 	%rd32, %rd31, 3;
	add.s64 	%rd33, %rd1, %rd32;
	st.local.u64 	[%rd33+-120], %rd70;
	and.b32  	%r15, %r2, 63;
	ld.local.u64 	%rd72, [%rd1+16];
	ld.local.u64 	%rd71, [%rd1+24];
	setp.eq.s32 	%p5, %r15, 0;
	@%p5 bra 	$L__BB3_6;
	shl.b64 	%rd34, %rd71, %r15;
	shr.u64 	%rd35, %rd72, 1;
	xor.b32  	%r24, %r15, 63;
	shr.u64 	%rd36, %rd35, %r24;
	or.b64  	%rd71, %rd34, %rd36;
	ld.local.u64 	%rd37, [%rd1+8];
	shl.b64 	%rd38, %rd72, %r15;
	shr.u64 	%rd39, %rd37, 1;
	shr.u64 	%rd40, %rd39, %r24;
	or.b64  	%rd72, %rd38, %rd40;
$L__BB3_6:
	and.b32  	%r25, %r1, -2147483648;
	shr.u64 	%rd41, %rd71, 62;
	cvt.u32.u64 	%r26, %rd41;
	mov.b64 	{%r27, %r28}, %rd71;
	mov.b64 	{%r29, %r30}, %rd72;
	shf.l.wrap.b32 	%r31, %r30, %r27, 2;
	shf.l.wrap.b32 	%r32, %r27, %r28, 2;
	mov.b64 	%rd42, {%r31, %r32};
	shl.b64 	%rd43, %rd72, 2;
	shr.u64 	%rd44, %rd42, 63;
	cvt.u32.u64 	%r33, %rd44;
	add.s32 	%r34, %r33, %r26;
	setp.eq.s32 	%p6, %r25, 0;
	neg.s32 	%r35, %r34;
	selp.b32 	%r46, %r34, %r35, %p6;
	setp.gt.s64 	%p7, %rd42, -1;
	mov.b64 	%rd45, 0;
	{
	.reg .u32 %r0, %r1, %r2, %r3, %a0, %a1, %a2, %a3, %b0, %b1, %b2, %b3;
	mov.b64 	{%a0,%a1}, %rd45;
	mov.b64 	{%a2,%a3}, %rd45;
	mov.b64 	{%b0,%b1}, %rd43;
	mov.b64 	{%b2,%b3}, %rd42;
	sub.cc.u32 	%r0, %a0, %b0;
	subc.cc.u32 	%r1, %a1, %b1;
	subc.cc.u32 	%r2, %a2, %b2;
	subc.u32 	%r3, %a3, %b3;
	mov.b64 	%rd46, {%r0,%r1};
	mov.b64 	%rd47, {%r2,%r3};
	}
	xor.b32  	%r36, %r25, -2147483648;
	selp.b64 	%rd73, %rd42, %rd47, %p7;
	selp.b64 	%rd14, %rd43, %rd46, %p7;
	selp.b32 	%r17, %r25, %r36, %p7;
	clz.b64 	%r37, %rd73;
	cvt.u64.u32 	%rd15, %r37;
	setp.eq.s32 	%p8, %r37, 0;
	@%p8 bra 	$L__BB3_8;
	cvt.u32.u64 	%r38, %rd15;
	and.b32  	%r39, %r38, 63;
	shl.b64 	%rd48, %rd73, %r39;
	shr.u64 	%rd49, %rd14, 1;
	not.b32 	%r40, %r38;
	and.b32  	%r41, %r40, 63;
	shr.u64 	%rd50, %rd49, %r41;
	or.b64  	%rd73, %rd48, %rd50;
$L__BB3_8:
	mov.b64 	%rd51, -3958705157555305931;
	{
	.reg .u32 %r0, %r1, %r2, %r3, %alo, %ahi, %blo, %bhi;
	mov.b64 	{%alo,%ahi}, %rd73;
	mov.b64 	{%blo,%bhi}, %rd51;
	mul.lo.u32 	%r0, %alo, %blo;
	mul.hi.u32 	%r1, %alo, %blo;
	mad.lo.cc.u32 	%r1, %alo, %bhi, %r1;
	madc.hi.u32 	%r2, %alo, %bhi, 0;
	mad.lo.cc.u32 	%r1, %ahi, %blo, %r1;
	madc.hi.cc.u32 	%r2, %ahi, %blo, %r2;
	madc.hi.u32 	%r3, %ahi, %bhi, 0;
	mad.lo.cc.u32 	%r2, %ahi, %bhi, %r2;
	addc.u32 	%r3, %r3, 0;
	mov.b64 	%rd52, {%r0,%r1};
	mov.b64 	%rd53, {%r2,%r3};
	}
	setp.gt.s64 	%p9, %rd53, 0;
	{
	.reg .u32 %r0, %r1, %r2, %r3, %a0, %a1, %a2, %a3, %b0, %b1, %b2, %b3;
	mov.b64 	{%a0,%a1}, %rd52;
	mov.b64 	{%a2,%a3}, %rd53;
	mov.b64 	{%b0,%b1}, %rd52;
	mov.b64 	{%b2,%b3}, %rd53;
	add.cc.u32 	%r0, %a0, %b0;
	addc.cc.u32 	%r1, %a1, %b1;
	addc.cc.u32 	%r2, %a2, %b2;
	addc.u32 	%r3, %a3, %b3;
	mov.b64 	%rd54, {%r0,%r1};
	mov.b64 	%rd55, {%r2,%r3};
	}
	selp.b64 	%rd56, %rd55, %rd53, %p9;
	selp.s64 	%rd57, -1, 0, %p9;
	sub.s64 	%rd58, %rd57, %rd15;
	cvt.u64.u32 	%rd59, %r17;
	shl.b64 	%rd60, %rd59, 32;
	add.s64 	%rd61, %rd56, 1;
	shr.u64 	%rd62, %rd61, 10;
	add.s64 	%rd63, %rd62, 1;
	shr.u64 	%rd64, %rd63, 1;
	shl.b64 	%rd65, %rd58, 52;
	add.s64 	%rd66, %rd65, %rd64;
	add.s64 	%rd67, %rd66, 4602678819172646912;
	or.b64  	%rd68, %rd67, %rd60;
	mov.b64 	%fd4, %rd68;
$L__BB3_9:
	st.param.f64 	[func_retval0], %fd4;
	st.param.b32 	[func_retval0+8], %r46;
	ret;

}


// ===== COMPILED SASS (sm_100) =====

	.target	sm_100

	.elftype	@"ET_EXEC"


//--------------------- .note.nv.tkinfo           --------------------------
	.section	.note.nv.tkinfo,"",@"SHT_NOTE"
	.sectionflags	@"SHF_NOTE_NV_TKINFO"
	.tkinfo
        /*0018*/ 	.word	0x00000002
        /*0030*/ 	.string	""
        /*0030*/ 	.string	"ptxas"
        /*0030*/ 	.string	"Cuda compilation tools, release 13.0, V13.0.88"
        /*0030*/ 	.string	"Build cuda_13.0.r13.0/compiler.36424714_0"
        /*0030*/ 	.string	"-arch sm_100 -m 64 "



//--------------------- .note.nv.cuinfo           --------------------------
	.section	.note.nv.cuinfo,"",@"SHT_NOTE"
	.sectionflags	@"SHF_NOTE_NV_CUINFO"
        /*0018*/ 	.short	0x0002
        /*001a*/ 	.short	0x0064
        /*001c*/ 	.short	0x0082
	.zero		2


//--------------------- .nv.info                  --------------------------
	.section	.nv.info,"",@"SHT_CUDA_INFO"
	.align	4


	//----- nvinfo : EIATTR_REGCOUNT
	.align		4
        /*0000*/ 	.byte	0x04, 0x2f
        /*0002*/ 	.short	(.L_46 - .L_45)
	.align		4
.L_45:
        /*0004*/ 	.word	index@(_Z14solve_all_gridPKdS0_PdS1_ii)
        /*0008*/ 	.word	0x0000003c


	//----- nvinfo : EIATTR_FRAME_SIZE
	.align		4
.L_46:
        /*000c*/ 	.byte	0x04, 0x11
        /*000e*/ 	.short	(.L_48 - .L_47)
	.align		4
.L_47:
        /*0010*/ 	.word	index@($_Z14solve_all_gridPKdS0_PdS1_ii$__internal_trig_reduction_slowpathd)
        /*0014*/ 	.word	0x00000028


	//----- nvinfo : EIATTR_FRAME_SIZE
	.align		4
.L_48:
        /*0018*/ 	.byte	0x04, 0x11
        /*001a*/ 	.short	(.L_50 - .L_49)
	.align		4
.L_49:
        /*001c*/ 	.word	index@($__internal_1_$__cuda_sm20_dsqrt_rn_f64_mediumpath_v1)
        /*0020*/ 	.word	0x00000028


	//----- nvinfo : EIATTR_FRAME_SIZE
	.align		4
.L_50:
        /*0024*/ 	.byte	0x04, 0x11
        /*0026*/ 	.short	(.L_52 - .L_51)
	.align		4
.L_51:
        /*0028*/ 	.word	index@($__internal_0_$__cuda_sm20_div_rn_f64_full)
        /*002c*/ 	.word	0x00000028


	//----- nvinfo : EIATTR_FRAME_SIZE
	.align		4
.L_52:
        /*0030*/ 	.byte	0x04, 0x11
        /*0032*/ 	.short	(.L_54 - .L_53)
	.align		4
.L_53:
        /*0034*/ 	.word	index@(_Z14solve_all_gridPKdS0_PdS1_ii)
        /*0038*/ 	.word	0x00000028


	//----- nvinfo : EIATTR_REGCOUNT
	.align		4
.L_54:
        /*003c*/ 	.byte	0x04, 0x2f
        /*003e*/ 	.short	(.L_56 - .L_55)
	.align		4
.L_55:
        /*0040*/ 	.word	index@(_ZN3cub18CUB_300001_SM_10006detail11EmptyKernelIvEEvv)
        /*0044*/ 	.word	0x00000004


	//----- nvinfo : EIATTR_FRAME_SIZE
	.align		4
.L_56:
        /*0048*/ 	.byte	0x04, 0x11
        /*004a*/ 	.short	(.L_58 - .L_57)
	.align		4
.L_57:
        /*004c*/ 	.word	index@(_ZN3cub18CUB_300001_SM_10006detail11EmptyKernelIvEEvv)
        /*0050*/ 	.word	0x00000000


	//----- nvinfo : EIATTR_REGCOUNT
	.align		4
.L_58:
        /*0054*/ 	.byte	0x04, 0x2f
        /*0056*/ 	.short	(.L_60 - .L_59)
	.align		4
.L_59:
        /*0058*/ 	.word	index@(_ZN3cub18CUB_300001_SM_10006detail8for_each13static_kernelINS2_12policy_hub_t12policy_500_tEmN6thrust24THRUST_300001_SM_1000_NS8cuda_cub20__uninitialized_fill7functorINS7_10device_ptrIdEEdEEEEvT0_T1_)
        /*005c*/ 	.word	0x00000009


	//----- nvinfo : EIATTR_FRAME_SIZE
	.align		4
.L_60:
        /*0060*/ 	.byte	0x04, 0x11
        /*0062*/ 	.short	(.L_62 - .L_61)
	.align		4
.L_61:
        /*0064*/ 	.word	index@(_ZN3cub18CUB_300001_SM_10006detail8for_each13static_kernelINS2_12policy_hub_t12policy_500_tEmN6thrust24THRUST_300001_SM_1000_NS8cuda_cub20__uninitialized_fill7functorINS7_10device_ptrIdEEdEEEEvT0_T1_)
        /*0068*/ 	.word	0x00000000


	//----- nvinfo : EIATTR_MIN_STACK_SIZE
	.align		4
.L_62:
        /*006c*/ 	.byte	0x04, 0x12
        /*006e*/ 	.short	(.L_64 - .L_63)
	.align		4
.L_63:
        /*0070*/ 	.word	index@(_ZN3cub18CUB_300001_SM_10006detail8for_each13static_kernelINS2_12policy_hub_t12policy_500_tEmN6thrust24THRUST_300001_SM_1000_NS8cuda_cub20__uninitialized_fill7functorINS7_10device_ptrIdEEdEEEEvT0_T1_)
        /*0074*/ 	.word	0x00000000


	//----- nvinfo : EIATTR_MIN_STACK_SIZE
	.align		4
.L_64:
        /*0078*/ 	.byte	0x04, 0x12
        /*007a*/ 	.short	(.L_66 - .L_65)
	.align		4
.L_65:
        /*007c*/ 	.word	index@(_ZN3cub18CUB_300001_SM_10006detail11EmptyKernelIvEEvv)
        /*0080*/ 	.word	0x00000000


	//----- nvinfo : EIATTR_MIN_STACK_SIZE
	.align		4
.L_66:
        /*0084*/ 	.byte	0x04, 0x12
        /*0086*/ 	.short	(.L_68 - .L_67)
	.align		4
.L_67:
        /*0088*/ 	.word	index@(_Z14solve_all_gridPKdS0_PdS1_ii)
        /*008c*/ 	.word	0x00000028
.L_68:


//--------------------- .nv.compat                --------------------------
	.section	.nv.compat,"",@"SHT_CUDA_COMPAT_INFO"
	.align	4
        /*0000*/ 	.byte	0x02, 0x09, 0x00, 0x00, 0x02, 0x02, 0x01, 0x00, 0x02, 0x05, 0x05, 0x00, 0x03, 0x07, 0x01, 0x01
        /*0010*/ 	.byte	0x02, 0x03, 0x00, 0x00, 0x02, 0x06, 0x01, 0x00, 0x04, 0x0b, 0x08, 0x00, 0x01, 0x00, 0x00, 0x00
        /*0020*/ 	.byte	0x00, 0x00, 0x00, 0x00


//--------------------- .nv.info._ZN3cub18CUB_300001_SM_10006detail8for_each13static_kernelINS2_12policy_hub_t12policy_500_tEmN6thrust24THRUST_300001_SM_1000_NS8cuda_cub20__uninitialized_fill7functorINS7_10device_ptrIdEEdEEEEvT0_T1_ --------------------------
	.section	.nv.info._ZN3cub18CUB_300001_SM_10006detail8for_each13static_kernelINS2_12policy_hub_t12policy_500_tEmN6thrust24THRUST_300001_SM_1000_NS8cuda_cub20__uninitialized_fill7functorINS7_10device_ptrIdEEdEEEEvT0_T1_,"",@"SHT_CUDA_INFO"
	.sectionflags	@""
	.align	4


	//----- nvinfo : EIATTR_CUDA_API_VERSION
	.align		4
        /*0000*/ 	.byte	0x04, 0x37
        /*0002*/ 	.short	(.L_70 - .L_69)
.L_69:
        /*0004*/ 	.word	0x00000082


	//----- nvinfo : EIATTR_KPARAM_INFO
	.align		4
.L_70:
        /*0008*/ 	.byte	0x04, 0x17
        /*000a*/ 	.short	(.L_72 - .L_71)
.L_71:
        /*000c*/ 	.word	0x00000000
        /*0010*/ 	.short	0x0001
        /*0012*/ 	.short	0x0008
        /*0014*/ 	.byte	0x00, 0xf0, 0x41, 0x00


	//----- nvinfo : EIATTR_KPARAM_INFO
	.align		4
.L_72:
        /*0018*/ 	.byte	0x04, 0x17
        /*001a*/ 	.short	(.L_74 - .L_73)
.L_73:
        /*001c*/ 	.word	0x00000000
        /*0020*/ 	.short	0x0000
        /*0022*/ 	.short	0x0000
        /*0024*/ 	.byte	0x00, 0xf0, 0x21, 0x00


	//----- nvinfo : EIATTR_SPARSE_MMA_MASK
	.align		4
.L_74:
        /*0028*/ 	.byte	0x03, 0x50
        /*002a*/ 	.short	0x0000


	//----- nvinfo : EIATTR_MAXREG_COUNT
	.align		4
        /*002c*/ 	.byte	0x03, 0x1b
        /*002e*/ 	.short	0x00ff


	//----- nvinfo : EIATTR_MERCURY_ISA_VERSION
	.align		4
        /*0030*/ 	.byte	0x03, 0x5f
        /*0032*/ 	.short	0x0101


	//----- nvinfo : EIATTR_VRC_CTA_INIT_COUNT
	.align		4
        /*0034*/ 	.byte	0x02, 0x4a
	.zero		1
	.zero		1


	//----- nvinfo : EIATTR_EXIT_INSTR_OFFSETS
	.align		4
        /*0038*/ 	.byte	0x04, 0x1c
        /*003a*/ 	.short	(.L_76 - .L_75)


	//   ....[0]....
.L_75:
        /*003c*/ 	.word	0x00000130


	//   ....[1]....
        /*0040*/ 	.word	0x00000230


	//   ....[2]....
        /*0044*/ 	.word	0x00000260


	//----- nvinfo : EIATTR_MAX_THREADS
	.align		4
.L_76:
        /*0048*/ 	.byte	0x04, 0x05
        /*004a*/ 	.short	(.L_78 - .L_77)
.L_77:
        /*004c*/ 	.word	0x00000100
        /*0050*/ 	.word	0x00000001
        /*0054*/ 	.word	0x00000001


	//----- nvinfo : EIATTR_CBANK_PARAM_SIZE
	.align		4
.L_78:
        /*0058*/ 	.byte	0x03, 0x19
        /*005a*/ 	.short	0x0018


	//----- nvinfo : EIATTR_PARAM_CBANK
	.align		4
        /*005c*/ 	.byte	0x04, 0x0a
        /*005e*/ 	.short	(.L_80 - .L_79)
	.align		4
.L_79:
        /*0060*/ 	.word	index@(.nv.constant0._ZN3cub18CUB_300001_SM_10006detail8for_each13static_kernelINS2_12policy_hub_t12policy_500_tEmN6thrust24THRUST_300001_SM_1000_NS8cuda_cub20__uninitialized_fill7functorINS7_10device_ptrIdEEdEEEEvT0_T1_)
        /*0064*/ 	.short	0x0380
        /*0066*/ 	.short	0x0018


	//----- nvinfo : EIATTR_SW_WAR
	.align		4
.L_80:
        /*0068*/ 	.byte	0x04, 0x36
        /*006a*/ 	.short	(.L_82 - .L_81)
.L_81:
        /*006c*/ 	.word	0x00000008
.L_82:


//--------------------- .nv.info._ZN3cub18CUB_300001_SM_10006detail11EmptyKernelIvEEvv --------------------------
	.section	.nv.info._ZN3cub18CUB_300001_SM_10006detail11EmptyKernelIvEEvv,"",@"SHT_CUDA_INFO"
	.sectionflags	@""
	.align	4


	//----- nvinfo : EIATTR_CUDA_API_VERSION
	.align		4
        /*0000*/ 	.byte	0x04, 0x37
        /*0002*/ 	.short	(.L_84 - .L_83)
.L_83:
        /*0004*/ 	.word	0x00000082


	//----- nvinfo : EIATTR_SPARSE_MMA_MASK
	.align		4
.L_84:
        /*0008*/ 	.byte	0x03, 0x50
        /*000a*/ 	.short	0x0000


	//----- nvinfo : EIATTR_MAXREG_COUNT
	.align		4
        /*000c*/ 	.byte	0x03, 0x1b
        /*000e*/ 	.short	0x00ff


	//----- nvinfo : EIATTR_MERCURY_ISA_VERSION
	.align		4
        /*0010*/ 	.byte	0x03, 0x5f
        /*0012*/ 	.short	0x0101


	//----- nvinfo : EIATTR_VRC_CTA_INIT_COUNT
	.align		4
        /*0014*/ 	.byte	0x02, 0x4a
	.zero		1
	.zero		1


	//----- nvinfo : EIATTR_EXIT_INSTR_OFFSETS
	.align		4
        /*0018*/ 	.byte	0x04, 0x1c
        /*001a*/ 	.short	(.L_86 - .L_85)


	//   ....[0]....
.L_85:
        /*001c*/ 	.word	0x00000010


	//----- nvinfo : EIATTR_SW_WAR
	.align		4
.L_86:
        /*0020*/ 	.byte	0x04, 0x36
        /*0022*/ 	.short	(.L_88 - .L_87)
.L_87:
        /*0024*/ 	.word	0x00000008
.L_88:


//--------------------- .nv.info._Z14solve_all_gridPKdS0_PdS1_ii --------------------------
	.section	.nv.info._Z14solve_all_gridPKdS0_PdS1_ii,"",@"SHT_CUDA_INFO"
	.sectionflags	@""
	.align	4


	//----- nvinfo : EIATTR_CUDA_API_VERSION
	.align		4
        /*0000*/ 	.byte	0x04, 0x37
        /*0002*/ 	.short	(.L_90 - .L_89)
.L_89:
        /*0004*/ 	.word	0x00000082


	//----- nvinfo : EIATTR_KPARAM_INFO
	.align		4
.L_90:
        /*0008*/ 	.byte	0x04, 0x17
        /*000a*/ 	.short	(.L_92 - .L_91)
.L_91:
        /*000c*/ 	.word	0x00000000
        /*0010*/ 	.short	0x0005
        /*0012*/ 	.short	0x0024
        /*0014*/ 	.byte	0x00, 0xf0, 0x11, 0x00


	//----- nvinfo : EIATTR_KPARAM_INFO
	.align		4
.L_92:
        /*0018*/ 	.byte	0x04, 0x17
        /*001a*/ 	.short	(.L_94 - .L_93)
.L_93:
        /*001c*/ 	.word	0x00000000
        /*0020*/ 	.short	0x0004
        /*0022*/ 	.short	0x0020
        /*0024*/ 	.byte	0x00, 0xf0, 0x11, 0x00


	//----- nvinfo : EIATTR_KPARAM_INFO
	.align		4
.L_94:
        /*0028*/ 	.byte	0x04, 0x17
        /*002a*/ 	.short	(.L_96 - .L_95)
.L_95:
        /*002c*/ 	.word	0x00000000
        /*0030*/ 	.short	0x0003
        /*0032*/ 	.short	0x0018
        /*0034*/ 	.byte	0x00, 0xf5, 0x21, 0x00


	//----- nvinfo : EIATTR_KPARAM_INFO
	.align		4
.L_96:
        /*0038*/ 	.byte	0x04, 0x17
        /*003a*/ 	.short	(.L_98 - .L_97)
.L_97:
        /*003c*/ 	.word	0x00000000
        /*0040*/ 	.short	0x0002
        /*0042*/ 	.short	0x0010
        /*0044*/ 	.byte	0x00, 0xf5, 0x21, 0x00


	//----- nvinfo : EIATTR_KPARAM_INFO
	.align		4
.L_98:
        /*0048*/ 	.byte	0x04, 0x17
        /*004a*/ 	.short	(.L_100 - .L_99)
.L_99:
        /*004c*/ 	.word	0x00000000
        /*0050*/ 	.short	0x0001
        /*0052*/ 	.short	0x0008
        /*0054*/ 	.byte	0x00, 0xf5, 0x21, 0x00


	//----- nvinfo : EIATTR_KPARAM_INFO
	.align		4
.L_100:
        /*0058*/ 	.byte	0x04, 0x17
        /*005a*/ 	.short	(.L_102 - .L_101)
.L_101:
        /*005c*/ 	.word	0x00000000
        /*0060*/ 	.short	0x0000
        /*0062*/ 	.short	0x0000
        /*0064*/ 	.byte	0x00, 0xf5, 0x21, 0x00


	//----- nvinfo : EIATTR_SPARSE_MMA_MASK
	.align		4
.L_102:
        /*0068*/ 	.byte	0x03, 0x50
        /*006a*/ 	.short	0x0000


	//----- nvinfo : EIATTR_MAXREG_COUNT
	.align		4
        /*006c*/ 	.byte	0x03, 0x1b
        /*006e*/ 	.short	0x00ff


	//----- nvinfo : EIATTR_MERCURY_ISA_VERSION
	.align		4
        /*0070*/ 	.byte	0x03, 0x5f
        /*0072*/ 	.short	0x0101


	//----- nvinfo : EIATTR_VRC_CTA_INIT_COUNT
	.align		4
        /*0074*/ 	.byte	0x02, 0x4a
	.zero		1
	.zero		1


	//----- nvinfo : EIATTR_EXIT_INSTR_OFFSETS
	.align		4
        /*0078*/ 	.byte	0x04, 0x1c
        /*007a*/ 	.short	(.L_104 - .L_103)


	//   ....[0]....
.L_103:
        /*007c*/ 	.word	0x000000d0


	//   ....[1]....
        /*0080*/ 	.word	0x00005890


	//----- nvinfo : EIATTR_CRS_STACK_SIZE
	.align		4
.L_104:
        /*0084*/ 	.byte	0x04, 0x1e
        /*0086*/ 	.short	(.L_106 - .L_105)
.L_105:
        /*0088*/ 	.word	0x00000000


	//----- nvinfo : EIATTR_CBANK_PARAM_SIZE
	.align		4
.L_106:
        /*008c*/ 	.byte	0x03, 0x19
        /*008e*/ 	.short	0x0028


	//----- nvinfo : EIATTR_PARAM_CBANK
	.align		4
        /*0090*/ 	.byte	0x04, 0x0a
        /*0092*/ 	.short	(.L_108 - .L_107)
	.align		4
.L_107:
        /*0094*/ 	.word	index@(.nv.constant0._Z14solve_all_gridPKdS0_PdS1_ii)
        /*0098*/ 	.short	0x0380
        /*009a*/ 	.short	0x0028


	//----- nvinfo : EIATTR_SW_WAR
	.align		4
.L_108:
        /*009c*/ 	.byte	0x04, 0x36
        /*009e*/ 	.short	(.L_110 - .L_109)
.L_109:
        /*00a0*/ 	.word	0x00000008
.L_110:


//--------------------- .nv.callgraph             --------------------------
	.section	.nv.callgraph,"",@"SHT_CUDA_CALLGRAPH"
	.align	4
	.sectionentsize	8
	.align		4
        /*0000*/ 	.word	0x00000000
	.align		4
        /*0004*/ 	.word	0xffffffff
	.align		4
        /*0008*/ 	.word	0x00000000
	.align		4
        /*000c*/ 	.word	0xfffffffe
	.align		4
        /*0010*/ 	.word	0x00000000
	.align		4
        /*0014*/ 	.word	0xfffffffd
	.align		4
        /*0018*/ 	.word	0x00000000
	.align		4
        /*001c*/ 	.word	0xfffffffc


//--------------------- .nv.constant4             --------------------------
	.section	.nv.constant4,"a",@progbits
	.align	8
	.align		8
.nv.constant4:
        /*0000*/ 	.dword	_ZN34_INTERNAL_d05d3c03_4_k_cu_3ee193924cuda3std3__45__cpo5beginE
	.align		8
        /*0008*/ 	.dword	_ZN34_INTERNAL_d05d3c03_4_k_cu_3ee193924cuda3std3__45__cpo3endE
	.align		8
        /*0010*/ 	.dword	_ZN34_INTERNAL_d05d3c03_4_k_cu_3ee193924cuda3std3__45__cpo6cbeginE
	.align		8
        /*0018*/ 	.dword	_ZN34_INTERNAL_d05d3c03_4_k_cu_3ee193924cuda3std3__45__cpo4cendE
	.align		8
        /*0020*/ 	.dword	_ZN34_INTERNAL_d05d3c03_4_k_cu_3ee193924cuda3std3__45__cpo6rbeginE
	.align		8
        /*0028*/ 	.dword	_ZN34_INTERNAL_d05d3c03_4_k_cu_3ee193924cuda3std3__45__cpo4rendE
	.align		8
        /*0030*/ 	.dword	_ZN34_INTERNAL_d05d3c03_4_k_cu_3ee193924cuda3std3__45__cpo7crbeginE
	.align		8
        /*0038*/ 	.dword	_ZN34_INTERNAL_d05d3c03_4_k_cu_3ee193924cuda3std3__45__cpo5crendE
	.align		8
        /*0040*/ 	.dword	_ZN34_INTERNAL_d05d3c03_4_k_cu_3ee193924cuda3std3__436_GLOBAL__N__d05d3c03_4_k_cu_3ee193926ignoreE
	.align		8
        /*0048*/ 	.dword	_ZN34_INTERNAL_d05d3c03_4_k_cu_3ee193924cuda3std3__419piecewise_constructE
	.align		8
        /*0050*/ 	.dword	_ZN34_INTERNAL_d05d3c03_4_k_cu_3ee193924cuda3std3__48in_placeE
	.align		8
        /*0058*/ 	.dword	_ZN34_INTERNAL_d05d3c03_4_k_cu_3ee193924cuda3std3__420unreachable_sentinelE
	.align		8
        /*0060*/ 	.dword	_ZN34_INTERNAL_d05d3c03_4_k_cu_3ee193924cuda3std3__47nulloptE
	.align		8
        /*0068*/ 	.dword	_ZN34_INTERNAL_d05d3c03_4_k_cu_3ee193924cuda3std3__48unexpectE
	.align		8
        /*0070*/ 	.dword	_ZN34_INTERNAL_d05d3c03_4_k_cu_3ee193924cuda3std6ranges3__45__cpo4swapE
	.align		8
        /*0078*/ 	.dword	_ZN34_INTERNAL_d05d3c03_4_k_cu_3ee193924cuda3std6ranges3__45__cpo9iter_moveE
	.align		8
        /*0080*/ 	.dword	_ZN34_INTERNAL_d05d3c03_4_k_cu_3ee193924cuda3std6ranges3__45__cpo5beginE
	.align		8
        /*0088*/ 	.dword	_ZN34_INTERNAL_d05d3c03_4_k_cu_3ee193924cuda3std6ranges3__45__cpo3endE
	.align		8
        /*0090*/ 	.dword	_ZN34_INTERNAL_d05d3c03_4_k_cu_3ee193924cuda3std6ranges3__45__cpo6cbeginE
	.align		8
        /*0098*/ 	.dword	_ZN34_INTERNAL_d05d3c03_4_k_cu_3ee193924cuda3std6ranges3__45__cpo4cendE
	.align		8
        /*00a0*/ 	.dword	_ZN34_INTERNAL_d05d3c03_4_k_cu_3ee193924cuda3std6ranges3__45__cpo7advanceE
	.align		8
        /*00a8*/ 	.dword	_ZN34_INTERNAL_d05d3c03_4_k_cu_3ee193924cuda3std6ranges3__45__cpo9iter_swapE
	.align		8
        /*00b0*/ 	.dword	_ZN34_INTERNAL_d05d3c03_4_k_cu_3ee193924cuda3std6ranges3__45__cpo4nextE
	.align		8
        /*00b8*/ 	.dword	_ZN34_INTERNAL_d05d3c03_4_k_cu_3ee193924cuda3std6ranges3__45__cpo4prevE
	.align		8
        /*00c0*/ 	.dword	_ZN34_INTERNAL_d05d3c03_4_k_cu_3ee193924cuda3std6ranges3__45__cpo4dataE
	.align		8
        /*00c8*/ 	.dword	_ZN34_INTERNAL_d05d3c03_4_k_cu_3ee193924cuda3std6ranges3__45__cpo5cdataE
	.align		8
        /*00d0*/ 	.dword	_ZN34_INTERNAL_d05d3c03_4_k_cu_3ee193924cuda3std6ranges3__45__cpo4sizeE
	.align		8
        /*00d8*/ 	.dword	_ZN34_INTERNAL_d05d3c03_4_k_cu_3ee193924cuda3std6ranges3__45__cpo5ssizeE
	.align		8
        /*00e0*/ 	.dword	_ZN34_INTERNAL_d05d3c03_4_k_cu_3ee193924cuda3std6ranges3__45__cpo8distanceE
	.align		8
        /*00e8*/ 	.dword	_ZN34_INTERNAL_d05d3c03_4_k_cu_3ee193926thrust24THRUST_300001_SM_1000_NS8cuda_cub3parE
	.align		8
        /*00f0*/ 	.dword	_ZN34_INTERNAL_d05d3c03_4_k_cu_3ee193926thrust24THRUST_300001_SM_1000_NS8cuda_cub10par_nosyncE
	.align		8
        /*00f8*/ 	.dword	_ZN34_INTERNAL_d05d3c03_4_k_cu_3ee193926thrust24THRUST_300001_SM_1000_NS6system6detail10sequential3seqE
	.align		8
        /*0100*/ 	.dword	_ZN34_INTERNAL_d05d3c03_4_k_cu_3ee193926thrust24THRUST_300001_SM_1000_NS12placeholders2_1E
	.align		8
        /*0108*/ 	.dword	_ZN34_INTERNAL_d05d3c03_4_k_cu_3ee193926thrust24THRUST_300001_SM_1000_NS12placeholders2_2E
	.align		8
        /*0110*/ 	.dword	_ZN34_INTERNAL_d05d3c03_4_k_cu_3ee193926thrust24THRUST_300001_SM_1000_NS12placeholders2_3E
	.align		8
        /*0118*/ 	.dword	_ZN34_INTERNAL_d05d3c03_4_k_cu_3ee193926thrust24THRUST_300001_SM_1000_NS12placeholders2_4E
	.align		8
        /*0120*/ 	.dword	_ZN34_INTERNAL_d05d3c03_4_k_cu_3ee193926thrust24THRUST_300001_SM_1000_NS12placeholders2_5E
	.align		8
        /*0128*/ 	.dword	_ZN34_INTERNAL_d05d3c03_4_k_cu_3ee193926thrust24THRUST_300001_SM_1000_NS12placeholders2_6E
	.align		8
        /*0130*/ 	.dword	_ZN34_INTERNAL_d05d3c03_4_k_cu_3ee193926thrust24THRUST_300001_SM_1000_NS12placeholders2_7E
	.align		8
        /*0138*/ 	.dword	_ZN34_INTERNAL_d05d3c03_4_k_cu_3ee193926thrust24THRUST_300001_SM_1000_NS12placeholders2_8E
	.align		8
        /*0140*/ 	.dword	_ZN34_INTERNAL_d05d3c03_4_k_cu_3ee193926thrust24THRUST_300001_SM_1000_NS12placeholders2_9E
	.align		8
        /*0148*/ 	.dword	_ZN34_INTERNAL_d05d3c03_4_k_cu_3ee193926thrust24THRUST_300001_SM_1000_NS12placeholders3_10E
	.align		8
        /*0150*/ 	.dword	_ZN34_INTERNAL_d05d3c03_4_k_cu_3ee193926thrust24THRUST_300001_SM_1000_NS3seqE
	.align		8
        /*0158*/ 	.dword	__cudart_i2opi_d
	.align		8
        /*0160*/ 	.dword	__cudart_sin_cos_coeffs


//--------------------- .text._ZN3cub18CUB_300001_SM_10006detail8for_each13static_kernelINS2_12policy_hub_t12policy_500_tEmN6thrust24THRUST_300001_SM_1000_NS8cuda_cub20__uninitialized_fill7functorINS7_10device_ptrIdEEdEEEEvT0_T1_ --------------------------
	.section	.text._ZN3cub18CUB_300001_SM_10006detail8for_each13static_kernelINS2_12policy_hub_t12policy_500_tEmN6thrust24THRUST_300001_SM_1000_NS8cuda_cub20__uninitialized_fill7functorINS7_10device_ptrIdEEdEEEEvT0_T1_,"ax",@progbits
	.align	128
        .global         _ZN3cub18CUB_300001_SM_10006detail8for_each13static_kernelINS2_12policy_hub_t12policy_500_tEmN6thrust24THRUST_300001_SM_1000_NS8cuda_cub20__uninitialized_fill7functorINS7_10device_ptrIdEEdEEEEvT0_T1_
        .type           _ZN3cub18CUB_300001_SM_10006detail8for_each13static_kernelINS2_12policy_hub_t12policy_500_tEmN6thrust24THRUST_300001_SM_1000_NS8cuda_cub20__uninitialized_fill7functorINS7_10device_ptrIdEEdEEEEvT0_T1_,@function
        .size           _ZN3cub18CUB_300001_SM_10006detail8for_each13static_kernelINS2_12policy_hub_t12policy_500_tEmN6thrust24THRUST_300001_SM_1000_NS8cuda_cub20__uninitialized_fill7functorINS7_10device_ptrIdEEdEEEEvT0_T1_,(.L_x_89 - _ZN3cub18CUB_300001_SM_10006detail8for_each13static_kernelINS2_12policy_hub_t12policy_500_tEmN6thrust24THRUST_300001_SM_1000_NS8cuda_cub20__uninitialized_fill7functorINS7_10device_ptrIdEEdEEEEvT0_T1_)
        .other          _ZN3cub18CUB_300001_SM_10006detail8for_each13static_kernelINS2_12policy_hub_t12policy_500_tEmN6thrust24THRUST_300001_SM_1000_NS8cuda_cub20__uninitialized_fill7functorINS7_10device_ptrIdEEdEEEEvT0_T1_,@"STO_CUDA_ENTRY STV_DEFAULT"
_ZN3cub18CUB_300001_SM_10006detail8for_each13static_kernelINS2_12policy_hub_t12policy_500_tEmN6thrust24THRUST_300001_SM_1000_NS8cuda_cub20__uninitialized_fill7functorINS7_10device_ptrIdEEdEEEEvT0_T1_:
.text._ZN3cub18CUB_300001_SM_10006detail8for_each13static_kernelINS2_12policy_hub_t12policy_500_tEmN6thrust24THRUST_300001_SM_1000_NS8cuda_cub20__uninitialized_fill7functorINS7_10device_ptrIdEEdEEEEvT0_T1_:
[----:B------:R-:W-:Y:S08]  /*0000*/  LDC R1, c[0x0][0x37c] ;  /* 0x0000df00ff017b82 */ /* 0x000ff00000000800 */
[----:B------:R-:W0:Y:S01]  /*0010*/  S2UR UR4, SR_CTAID.X ;  /* 0x00000000000479c3 */ /* 0x000e220000002500 */
[----:B------:R-:W1:Y:S01]  /*0020*/  LDCU.64 UR6, c[0x0][0x380] ;  /* 0x00007000ff0677ac */ /* 0x000e620008000a00 */
[----:B------:R-:W2:Y:S01]  /*0030*/  LDCU.64 UR8, c[0x0][0x358] ;  /* 0x00006b00ff0877ac */ /* 0x000ea20008000a00 */
[----:B0-----:R-:W-:-:S04]  /*0040*/  UIMAD.WIDE.U32 UR4, UR4, 0x200, URZ ;  /* 0x00000200040478a5 */ /* 0x001fc8000f8e00ff */
[----:B-1----:R-:W-:-:S04]  /*0050*/  UIADD3 UR6, UP0, UPT, -UR4, UR6, URZ ;  /* 0x0000000604067290 */ /* 0x002fc8000ff1e1ff */
[----:B------:R-:W-:Y:S02]  /*0060*/  UIADD3.X UR7, UPT, UPT, ~UR5, UR7, URZ, UP0, !UPT ;  /* 0x0000000705077290 */ /* 0x000fe400087fe5ff */
[----:B------:R-:W-:-:S04]  /*0070*/  UISETP.GE.U32.AND UP0, UPT, UR6, 0x200, UPT ;  /* 0x000002000600788c */ /* 0x000fc8000bf06070 */
[----:B------:R-:W-:-:S09]  /*0080*/  UISETP.GE.U32.AND.EX UP0, UPT, UR7, URZ, UPT, UP0 ;  /* 0x000000ff0700728c */ /* 0x000fd2000bf06100 */
[----:B--2---:R-:W-:Y:S05]  /*0090*/  BRA.U !UP0, `(.L_x_0) ;  /* 0x0000000108287547 */ /* 0x004fea000b800000 */
[----:B------:R-:W0:Y:S01]  /*00a0*/  S2R R0, SR_TID.X ;  /* 0x0000000000007919 */ /* 0x000e220000002100 */
[----:B------:R-:W1:Y:S01]  /*00b0*/  LDCU.64 UR6, c[0x0][0x388] ;  /* 0x00007100ff0677ac */ /* 0x000e620008000a00 */
[----:B------:R-:W2:Y:S01]  /*00c0*/  LDC.64 R4, c[0x0][0x390] ;  /* 0x0000e400ff047b82 */ /* 0x000ea20000000a00 */
[----:B0-----:R-:W-:-:S05]  /*00d0*/  IADD3 R0, P0, PT, R0, UR4, RZ ;  /* 0x0000000400007c10 */ /* 0x001fca000ff1e0ff */
[----:B------:R-:W-:Y:S01]  /*00e0*/  IMAD.X R3, RZ, RZ, UR5, P0 ;  /* 0x00000005ff037e24 */ /* 0x000fe200080e06ff */
[----:B-1----:R-:W-:-:S04]  /*00f0*/  LEA R2, P0, R0, UR6, 0x3 ;  /* 0x0000000600027c11 */ /* 0x002fc8000f8018ff */
[----:B------:R-:W-:-:S05]  /*0100*/  LEA.HI.X R3, R0, UR7, R3, 0x3, P0 ;  /* 0x0000000700037c11 */ /* 0x000fca00080f1c03 */
[----:B--2---:R-:W-:Y:S04]  /*0110*/  STG.E.64 desc[UR8][R2.64], R4 ;  /* 0x0000000402007986 */ /* 0x004fe8000c101b08 */
[----:B------:R-:W-:Y:S01]  /*0120*/  STG.E.64 desc[UR8][R2.64+0x800], R4 ;  /* 0x0008000402007986 */ /* 0x000fe2000c101b08 */
[----:B------:R-:W-:Y:S05]  /*0130*/  EXIT ;  /* 0x000000000000794d */ /* 0x000fea0003800000 */
.L_x_0:
[----:B------:R-:W0:Y:S01]  /*0140*/  S2R R0, SR_TID.X ;  /* 0x0000000000007919 */ /* 0x000e220000002100 */
[----:B------:R-:W-:Y:S01]  /*0150*/  IMAD.U32 R2, RZ, RZ, UR7 ;  /* 0x00000007ff027e24 */ /* 0x000fe2000f8e00ff */
[----:B------:R-:W1:Y:S01]  /*0160*/  LDCU.64 UR10, c[0x0][0x388] ;  /* 0x00007100ff0a77ac */ /* 0x000e620008000a00 */
[----:B------:R-:W-:Y:S01]  /*0170*/  IMAD.U32 R6, RZ, RZ, UR7 ;  /* 0x00000007ff067e24 */ /* 0x000fe2000f8e00ff */
[----:B0-----:R-:W-:-:S04]  /*0180*/  ISETP.LT.U32.AND P0, PT, R0, UR6, PT ;  /* 0x0000000600007c0c */ /* 0x001fc8000bf01070 */
[----:B------:R-:W-:Y:S01]  /*0190*/  ISETP.GT.U32.AND.EX P0, PT, R2, RZ, PT, P0 ;  /* 0x000000ff0200720c */ /* 0x000fe20003f04100 */
[C---:B------:R-:W-:Y:S01]  /*01a0*/  VIADD R2, R0.reuse, 0x100 ;  /* 0x0000010000027836 */ /* 0x040fe20000000000 */
[----:B------:R-:W-:-:S04]  /*01b0*/  IADD3 R0, P2, PT, R0, UR4, RZ ;  /* 0x0000000400007c10 */ /* 0x000fc8000ff5e0ff */
[----:B------:R-:W-:Y:S01]  /*01c0*/  ISETP.LT.U32.AND P1, PT, R2, UR6, PT ;  /* 0x0000000602007c0c */ /* 0x000fe2000bf21070 */
[----:B------:R-:W-:Y:S01]  /*01d0*/  IMAD.X R3, RZ, RZ, UR5, P2 ;  /* 0x00000005ff037e24 */ /* 0x000fe200090e06ff */
[----:B-1----:R-:W-:Y:S02]  /*01e0*/  LEA R2, P2, R0, UR10, 0x3 ;  /* 0x0000000a00027c11 */ /* 0x002fe4000f8418ff */
[----:B------:R-:W-:Y:S02]  /*01f0*/  ISETP.GT.U32.AND.EX P1, PT, R6, RZ, PT, P1 ;  /* 0x000000ff0600720c */ /* 0x000fe40003f24110 */
[----:B------:R-:W-:Y:S01]  /*0200*/  LEA.HI.X R3, R0, UR11, R3, 0x3, P2 ;  /* 0x0000000b00037c11 */ /* 0x000fe200090f1c03 */
[----:B------:R-:W0:Y:S04]  /*0210*/  @P0 LDC.64 R4, c[0x0][0x390] ;  /* 0x0000e400ff040b82 */ /* 0x000e280000000a00 */
[----:B0-----:R0:W-:Y:S06]  /*0220*/  @P0 STG.E.64 desc[UR8][R2.64], R4 ;  /* 0x0000000402000986 */ /* 0x0011ec000c101b08 */
[----:B------:R-:W-:Y:S05]  /*0230*/  @!P1 EXIT ;  /* 0x000000000000994d */ /* 0x000fea0003800000 */
[----:B0-----:R-:W0:Y:S02]  /*0240*/  LDC.64 R4, c[0x0][0x390] ;  /* 0x0000e400ff047b82 */ /* 0x001e240000000a00 */
[----:B0-----:R-:W-:Y:S01]  /*0250*/  STG.E.64 desc[UR8][R2.64+0x800], R4 ;  /* 0x0008000402007986 */ /* 0x001fe2000c101b08 */
[----:B------:R-:W-:Y:S05]  /*0260*/  EXIT ;  /* 0x000000000000794d */ /* 0x000fea0003800000 */
.L_x_1:
[----:B------:R-:W-:-:S00]  /*0270*/  BRA `(.L_x_1) ;  /* 0xfffffffc00fc7947 */ /* 0x000fc0000383ffff */
[----:B------:R-:W-:-:S00]  /*0280*/  NOP ;  /* 0x0000000000007918 */ /* 0x000fc00000000000 */
[----:B------:R-:W-:-:S00]  /*0290*/  NOP ;  /* 0x0000000000007918 */ /* 0x000fc00000000000 */
[----:B------:R-:W-:-:S00]  /*02a0*/  NOP ;  /* 0x0000000000007918 */ /* 0x000fc00000000000 */
[----:B------:R-:W-:-:S00]  /*02b0*/  NOP ;  /* 0x0000000000007918 */ /* 0x000fc00000000000 */
[----:B------:R-:W-:-:S00]  /*02c0*/  NOP ;  /* 0x0000000000007918 */ /* 0x000fc00000000000 */
[----:B------:R-:W-:-:S00]  /*02d0*/  NOP ;  /* 0x0000000000007918 */ /* 0x000fc00000000000 */
[----:B------:R-:W-:-:S00]  /*02e0*/  NOP ;  /* 0x0000000000007918 */ /* 0x000fc00000000000 */
[----:B------:R-:W-:-:S00]  /*02f0*/  NOP ;  /* 0x0000000000007918 */ /* 0x000fc00000000000 */
.L_x_89:


//--------------------- .text._ZN3cub18CUB_300001_SM_10006detail11EmptyKernelIvEEvv --------------------------
	.section	.text._ZN3cub18CUB_300001_SM_10006detail11EmptyKernelIvEEvv,"ax",@progbits
	.align	128
        .global         _ZN3cub18CUB_300001_SM_10006detail11EmptyKernelIvEEvv
        .type           _ZN3cub18CUB_300001_SM_10006detail11EmptyKernelIvEEvv,@function
        .size           _ZN3cub18CUB_300001_SM_10006detail11EmptyKernelIvEEvv,(.L_x_90 - _ZN3cub18CUB_300001_SM_10006detail11EmptyKernelIvEEvv)
        .other          _ZN3cub18CUB_300001_SM_10006detail11EmptyKernelIvEEvv,@"STO_CUDA_ENTRY STV_DEFAULT"
_ZN3cub18CUB_300001_SM_10006detail11EmptyKernelIvEEvv:
.text._ZN3cub18CUB_300001_SM_10006detail11EmptyKernelIvEEvv:
[----:B------:R-:W-:Y:S01]  /*0000*/  LDC R1, c[0x0][0x37c] ;  /* 0x0000df00ff017b82 */ /* 0x000fe20000000800 */
[----:B------:R-:W-:Y:S05]  /*0010*/  EXIT ;  /* 0x000000000000794d */ /* 0x000fea0003800000 */
.L_x_2:
        /* <DEDUP_REMOVED lines=14> */
.L_x_90:


//--------------------- .text._Z14solve_all_gridPKdS0_PdS1_ii --------------------------
	.section	.text._Z14solve_all_gridPKdS0_PdS1_ii,"ax",@progbits
	.align	128
        .global         _Z14solve_all_gridPKdS0_PdS1_ii
        .type           _Z14solve_all_gridPKdS0_PdS1_ii,@function
        .size           _Z14solve_all_gridPKdS0_PdS1_ii,(.L_x_88 - _Z14solve_all_gridPKdS0_PdS1_ii)
        .other          _Z14solve_all_gridPKdS0_PdS1_ii,@"STO_CUDA_ENTRY STV_DEFAULT"
_Z14solve_all_gridPKdS0_PdS1_ii:
.text._Z14solve_all_gridPKdS0_PdS1_ii:
[----:B------:R-:W0:Y:S01]  /*0000*/  LDC R1, c[0x0][0x37c] ;  /* 0x0000df00ff017b82 */ /* 0x000e220000000800 */
[----:B------:R-:W1:Y:S07]  /*0010*/  S2R R3, SR_TID.Y ;  /* 0x0000000000037919 */ /* 0x000e6e0000002200 */
[----:B------:R-:W2:Y:S01]  /*0020*/  LDC R43, c[0x0][0x360] ;  /* 0x0000d800ff2b7b82 */ /* 0x000ea20000000800 */
[----:B------:R-:W3:Y:S01]  /*0030*/  LDCU.64 UR6, c[0x0][0x3a0] ;  /* 0x00007400ff0677ac */ /* 0x000ee20008000a00 */
[----:B0-----:R-:W-:Y:S01]  /*0040*/  VIADD R1, R1, 0xffffffd8 ;  /* 0xffffffd801017836 */ /* 0x001fe20000000000 */
[----:B------:R-:W2:Y:S05]  /*0050*/  S2R R0, SR_TID.X ;  /* 0x0000000000007919 */ /* 0x000eaa0000002100 */
[----:B------:R-:W1:Y:S08]  /*0060*/  S2UR UR5, SR_CTAID.Y ;  /* 0x00000000000579c3 */ /* 0x000e700000002600 */
[----:B------:R-:W1:Y:S08]  /*0070*/  LDC R42, c[0x0][0x364] ;  /* 0x0000d900ff2a7b82 */ /* 0x000e700000000800 */
[----:B------:R-:W2:Y:S01]  /*0080*/  S2UR UR4, SR_CTAID.X ;  /* 0x00000000000479c3 */ /* 0x000ea20000002500 */
[----:B-1----:R-:W-:-:S05]  /*0090*/  IMAD R42, R42, UR5, R3 ;  /* 0x000000052a2a7c24 */ /* 0x002fca000f8e0203 */
[----:B---3--:R-:W-:Y:S01]  /*00a0*/  ISETP.GE.AND P0, PT, R42, UR7, PT ;  /* 0x000000072a007c0c */ /* 0x008fe2000bf06270 */
[----:B--2---:R-:W-:-:S05]  /*00b0*/  IMAD R43, R43, UR4, R0 ;  /* 0x000000042b2b7c24 */ /* 0x004fca000f8e0200 */
[----:B------:R-:W-:-:S13]  /*00c0*/  ISETP.GE.OR P0, PT, R43, UR6, P0 ;  /* 0x000000062b007c0c */ /* 0x000fda0008706670 */
[----:B------:R-:W-:Y:S05]  /*00d0*/  @P0 EXIT ;  /* 0x000000000000094d */ /* 0x000fea0003800000 */
[----:B------:R-:W0:Y:S01]  /*00e0*/  LDC.64 R2, c[0x0][0x380] ;  /* 0x0000e000ff027b82 */ /* 0x000e220000000a00 */
[----:B------:R-:W1:Y:S01]  /*00f0*/  LDCU.64 UR6, c[0x0][0x358] ;  /* 0x00006b00ff0677ac */ /* 0x000e620008000a00 */
[----:B------:R-:W2:Y:S06]  /*0100*/  LDCU.64 UR8, c[0x4][0x160] ;  /* 0x01002c00ff0877ac */ /* 0x000eac0008000a00 */
[----:B------:R-:W3:Y:S01]  /*0110*/  LDC.64 R16, c[0x0][0x388] ;  /* 0x0000e200ff107b82 */ /* 0x000ee20000000a00 */
[----:B0-----:R-:W-:-:S06]  /*0120*/  IMAD.WIDE R2, R43, 0x8, R2 ;  /* 0x000000082b027825 */ /* 0x001fcc00078e0202 */
[----:B-1----:R-:W4:Y:S01]  /*0130*/  LDG.E.64.CONSTANT R2, desc[UR6][R2.64] ;  /* 0x0000000602027981 */ /* 0x002f22000c1e9b00 */
[----:B---3--:R-:W-:-:S06]  /*0140*/  IMAD.WIDE.U32 R16, R42, 0x8, R16 ;  /* 0x000000082a107825 */ /* 0x008fcc00078e0010 */
[----:B------:R-:W5:Y:S01]  /*0150*/  LDG.E.64.CONSTANT R16, desc[UR6][R16.64] ;  /* 0x0000000610107981 */ /* 0x000f62000c1e9b00 */
[----:B------:R-:W-:Y:S01]  /*0160*/  IMAD.MOV.U32 R20, RZ, RZ, 0x0 ;  /* 0x00000000ff147424 */ /* 0x000fe200078e00ff */
[----:B------:R-:W-:Y:S01]  /*0170*/  CS2R R24, SRZ ;  /* 0x0000000000187805 */ /* 0x000fe2000001ff00 */
[----:B------:R-:W-:Y:S01]  /*0180*/  IMAD.MOV.U32 R21, RZ, RZ, 0x3ff00000 ;  /* 0x3ff00000ff157424 */ /* 0x000fe200078e00ff */
[----:B------:R-:W-:Y:S01]  /*0190*/  CS2R R22, SRZ ;  /* 0x0000000000167805 */ /* 0x000fe2000001ff00 */
[----:B------:R-:W-:Y:S01]  /*01a0*/  UMOV UR4, URZ ;  /* 0x000000ff00047c82 */ /* 0x000fe20008000000 */
[----:B--2-4-:R-:W-:-:S11]  /*01b0*/  DMUL R18, R2, R2 ;  /* 0x0000000202127228 */ /* 0x014fd60000000000 */
.L_x_32:
[----:B------:R-:W-:-:S08]  /*01c0*/  DADD R26, R24, R24 ;  /* 0x00000000181a7229 */ /* 0x000fd00000000018 */
[----:B------:R-:W-:-:S14]  /*01d0*/  DSETP.NEU.AND P0, PT, |R26|, +INF , PT ;  /* 0x7ff000001a00742a */ /* 0x000fdc0003f0d200 */
[----:B------:R-:W-:Y:S01]  /*01e0*/  @!P0 DMUL R28, RZ, R26 ;  /* 0x0000001aff1c8228 */ /* 0x000fe20000000000 */
[----:B------:R-:W-:Y:S01]  /*01f0*/  @!P0 IMAD.MOV.U32 R3, RZ, RZ, RZ ;  /* 0x000000ffff038224 */ /* 0x000fe200078e00ff */
[----:B------:R-:W-:Y:S09]  /*0200*/  @!P0 BRA `(.L_x_3) ;  /* 0x0000000000588947 */ /* 0x000ff20003800000 */
[----:B------:R-:W-:Y:S01]  /*0210*/  UMOV UR10, 0x6dc9c883 ;  /* 0x6dc9c883000a7882 */ /* 0x000fe20000000000 */
[----:B------:R-:W-:Y:S01]  /*0220*/  UMOV UR11, 0x3fe45f30 ;  /* 0x3fe45f30000b7882 */ /* 0x000fe20000000000 */
[C---:B------:R-:W-:Y:S02]  /*0230*/  DSETP.GE.AND P0, PT, |R26|.reuse, 2.14748364800000000000e+09, PT ;  /* 0x41e000001a00742a */ /* 0x040fe40003f06200 */
[----:B------:R-:W-:Y:S01]  /*0240*/  DMUL R2, R26, UR10 ;  /* 0x0000000a1a027c28 */ /* 0x000fe20008000000 */
[----:B------:R-:W-:Y:S01]  /*0250*/  UMOV UR10, 0x54442d18 ;  /* 0x54442d18000a7882 */ /* 0x000fe20000000000 */
[----:B------:R-:W-:-:S08]  /*0260*/  UMOV UR11, 0x3ff921fb ;  /* 0x3ff921fb000b7882 */ /* 0x000fd00000000000 */
[----:B------:R-:W0:Y:S08]  /*0270*/  F2I.F64 R3, R2 ;  /* 0x0000000200037311 */ /* 0x000e300000301100 */
[----:B0-----:R-:W0:Y:S02]  /*0280*/  I2F.F64 R28, R3 ;  /* 0x00000003001c7312 */ /* 0x001e240000201c00 */
[----:B0-----:R-:W-:Y:S01]  /*0290*/  DFMA R4, R28, -UR10, R26 ;  /* 0x8000000a1c047c2b */ /* 0x001fe2000800001a */
[----:B------:R-:W-:Y:S01]  /*02a0*/  UMOV UR10, 0x33145c00 ;  /* 0x33145c00000a7882 */ /* 0x000fe20000000000 */
[----:B------:R-:W-:-:S06]  /*02b0*/  UMOV UR11, 0x3c91a626 ;  /* 0x3c91a626000b7882 */ /* 0x000fcc0000000000 */
[----:B------:R-:W-:Y:S01]  /*02c0*/  DFMA R4, R28, -UR10, R4 ;  /* 0x8000000a1c047c2b */ /* 0x000fe20008000004 */
[----:B------:R-:W-:Y:S01]  /*02d0*/  UMOV UR10, 0x252049c0 ;  /* 0x252049c0000a7882 */ /* 0x000fe20000000000 */
[----:B------:R-:W-:-:S06]  /*02e0*/  UMOV UR11, 0x397b839a ;  /* 0x397b839a000b7882 */ /* 0x000fcc0000000000 */
[----:B------:R-:W-:Y:S01]  /*02f0*/  DFMA R28, R28, -UR10, R4 ;  /* 0x8000000a1c1c7c2b */ /* 0x000fe20008000004 */
[----:B------:R-:W-:Y:S10]  /*0300*/  @!P0 BRA `(.L_x_3) ;  /* 0x0000000000188947 */ /* 0x000ff40003800000 */
[----:B------:R-:W-:Y:S01]  /*0310*/  IMAD.MOV.U32 R4, RZ, RZ, R26 ;  /* 0x000000ffff047224 */ /* 0x000fe200078e001a */
[----:B------:R-:W-:Y:S01]  /*0320*/  MOV R12, 0x350 ;  /* 0x00000350000c7802 */ /* 0x000fe20000000f00 */
[----:B------:R-:W-:-:S07]  /*0330*/  IMAD.MOV.U32 R15, RZ, RZ, R27 ;  /* 0x000000ffff0f7224 */ /* 0x000fce00078e001b */
[----:B-----5:R-:W-:Y:S05]  /*0340*/  CALL.REL.NOINC `($_Z14solve_all_gridPKdS0_PdS1_ii$__internal_trig_reduction_slowpathd) ;  /* 0x0000005c00a47944 */ /* 0x020fea0003c00000 */
[----:B------:R-:W-:Y:S02]  /*0350*/  IMAD.MOV.U32 R28, RZ, RZ, R4 ;  /* 0x000000ffff1c7224 */ /* 0x000fe400078e0004 */
[----:B------:R-:W-:-:S07]  /*0360*/  IMAD.MOV.U32 R29, RZ, RZ, R5 ;  /* 0x000000ffff1d7224 */ /* 0x000fce00078e0005 */
.L_x_3:
[----:B------:R-:W-:-:S05]  /*0370*/  IMAD.SHL.U32 R0, R3, 0x40, RZ ;  /* 0x0000004003007824 */ /* 0x000fca00078e00ff */
[----:B------:R-:W-:-:S04]  /*0380*/  LOP3.LUT R0, R0, 0x40, RZ, 0xc0, !PT ;  /* 0x0000004000007812 */ /* 0x000fc800078ec0ff */
[----:B------:R-:W-:-:S05]  /*0390*/  IADD3 R30, P0, PT, R0, UR8, RZ ;  /* 0x00000008001e7c10 */ /* 0x000fca000ff1e0ff */
[----:B------:R-:W-:-:S05]  /*03a0*/  IMAD.X R31, RZ, RZ, UR9, P0 ;  /* 0x00000009ff1f7e24 */ /* 0x000fca00080e06ff */
[----:B------:R-:W2:Y:S04]  /*03b0*/  LDG.E.128.CONSTANT R8, desc[UR6][R30.64] ;  /* 0x000000061e087981 */ /* 0x000ea8000c1e9d00 */
[----:B------:R-:W3:Y:S04]  /*03c0*/  LDG.E.128.CONSTANT R4, desc[UR6][R30.64+0x10] ;  /* 0x000010061e047981 */ /* 0x000ee8000c1e9d00 */
[----:B------:R0:W4:Y:S01]  /*03d0*/  LDG.E.128.CONSTANT R12, desc[UR6][R30.64+0x20] ;  /* 0x000020061e0c7981 */ /* 0x000122000c1e9d00 */
[----:B------:R-:W-:Y:S01]  /*03e0*/  LOP3.LUT R0, R3, 0x1, RZ, 0xc0, !PT ;  /* 0x0000000103007812 */ /* 0x000fe200078ec0ff */
[----:B------:R-:W-:Y:S01]  /*03f0*/  IMAD.MOV.U32 R34, RZ, RZ, 0x20fd8164 ;  /* 0x20fd8164ff227424 */ /* 0x000fe200078e00ff */
[----:B------:R-:W-:-:S02]  /*0400*/  DMUL R32, R28, R28 ;  /* 0x0000001c1c207228 */ /* 0x000fc40000000000 */
[----:B------:R-:W-:Y:S01]  /*0410*/  ISETP.NE.U32.AND P0, PT, R0, 0x1, PT ;  /* 0x000000010000780c */ /* 0x000fe20003f05070 */
[----:B------:R-:W-:Y:S01]  /*0420*/  DSETP.NEU.AND P1, PT, |R26|, +INF , PT ;  /* 0x7ff000001a00742a */ /* 0x000fe20003f2d200 */
[----:B------:R-:W-:Y:S02]  /*0430*/  MOV R0, 0x3da8ff83 ;  /* 0x3da8ff8300007802 */ /* 0x000fe40000000f00 */
[----:B------:R-:W-:Y:S02]  /*0440*/  FSEL R34, R34, -8.06006814911005101289e+34, !P0 ;  /* 0xf9785eba22227808 */ /* 0x000fe40004000000 */
[----:B------:R-:W-:-:S09]  /*0450*/  FSEL R35, -R0, 0.11223486810922622681, !P0 ;  /* 0x3de5db6500237808 */ /* 0x000fd20004000100 */
[----:B0-----:R-:W-:Y:S01]  /*0460*/  @!P1 DMUL R30, RZ, R26 ;  /* 0x0000001aff1e9228 */ /* 0x001fe20000000000 */
[----:B------:R-:W-:Y:S01]  /*0470*/  @!P1 IMAD.MOV.U32 R2, RZ, RZ, 0x1 ;  /* 0x00000001ff029424 */ /* 0x000fe200078e00ff */
[----:B--2---:R-:W-:-:S08]  /*0480*/  DFMA R8, R32, R34, R8 ;  /* 0x000000222008722b */ /* 0x004fd00000000008 */
[----:B------:R-:W-:-:S08]  /*0490*/  DFMA R8, R32, R8, R10 ;  /* 0x000000082008722b */ /* 0x000fd0000000000a */
[----:B---3--:R-:W-:-:S08]  /*04a0*/  DFMA R4, R32, R8, R4 ;  /* 0x000000082004722b */ /* 0x008fd00000000004 */
[----:B------:R-:W-:-:S08]  /*04b0*/  DFMA R4, R32, R4, R6 ;  /* 0x000000042004722b */ /* 0x000fd00000000006 */
[----:B----4-:R-:W-:-:S08]  /*04c0*/  DFMA R4, R32, R4, R12 ;  /* 0x000000042004722b */ /* 0x010fd0000000000c */
[----:B------:R-:W-:-:S08]  /*04d0*/  DFMA R4, R32, R4, R14 ;  /* 0x000000042004722b */ /* 0x000fd0000000000e */
[----:B------:R-:W-:Y:S02]  /*04e0*/  DFMA R28, R4, R28, R28 ;  /* 0x0000001c041c722b */ /* 0x000fe4000000001c */
[----:B------:R-:W-:-:S10]  /*04f0*/  DFMA R4, R32, R4, 1 ;  /* 0x3ff000002004742b */ /* 0x000fd40000000004 */
[----:B------:R-:W-:Y:S02]  /*0500*/  FSEL R6, R4, R28, !P0 ;  /* 0x0000001c04067208 */ /* 0x000fe40004000000 */
[----:B------:R-:W-:Y:S02]  /*0510*/  FSEL R7, R5, R29, !P0 ;  /* 0x0000001d05077208 */ /* 0x000fe40004000000 */
[----:B------:R-:W-:-:S04]  /*0520*/  LOP3.LUT P0, RZ, R3, 0x2, RZ, 0xc0, !PT ;  /* 0x0000000203ff7812 */ /* 0x000fc8000780c0ff */
[----:B------:R-:W-:-:S10]  /*0530*/  DADD R4, RZ, -R6 ;  /* 0x00000000ff047229 */ /* 0x000fd40000000806 */
[----:B------:R-:W-:Y:S02]  /*0540*/  FSEL R28, R6, R4, !P0 ;  /* 0x00000004061c7208 */ /* 0x000fe40004000000 */
[----:B------:R-:W-:Y:S01]  /*0550*/  FSEL R29, R7, R5, !P0 ;  /* 0x00000005071d7208 */ /* 0x000fe20004000000 */
[----:B------:R-:W-:Y:S06]  /*0560*/  @!P1 BRA `(.L_x_4) ;  /* 0x00000000005c9947 */ /* 0x000fec0003800000 */
        /* <DEDUP_REMOVED lines=22> */
.L_x_5:
[----:B------:R-:W-:-:S07]  /*06d0*/  VIADD R2, R3, 0x1 ;  /* 0x0000000103027836 */ /* 0x000fce0000000000 */
.L_x_4:
[----:B-----5:R-:W-:Y:S01]  /*06e0*/  DADD R26, R16, -R28 ;  /* 0x00000000101a7229 */ /* 0x020fe2000000081c */
[----:B------:R-:W-:Y:S01]  /*06f0*/  UMOV UR10, 0x147ae148 ;  /* 0x147ae148000a7882 */ /* 0x000fe20000000000 */
[----:B------:R-:W-:Y:S01]  /*0700*/  UMOV UR11, 0x3fd147ae ;  /* 0x3fd147ae000b7882 */ /* 0x000fe20000000000 */
[----:B------:R-:W-:Y:S01]  /*0710*/  IMAD.MOV.U32 R4, RZ, RZ, 0x1 ;  /* 0x00000001ff047424 */ /* 0x000fe200078e00ff */
[----:B------:R-:W-:Y:S01]  /*0720*/  FSETP.GEU.AND P1, PT, |R19|, 6.5827683646048100446e-37, PT ;  /* 0x036000001300780b */ /* 0x000fe20003f2e200 */
[----:B------:R-:W-:Y:S03]  /*0730*/  BSSY.RECONVERGENT B1, `(.L_x_6) ;  /* 0x0000016000017945 */ /* 0x000fe60003800200 */
[----:B------:R-:W-:-:S06]  /*0740*/  DMUL R8, R26, UR10 ;  /* 0x0000000a1a087c28 */ /* 0x000fcc0008000000 */
[----:B------:R-:W0:Y:S02]  /*0750*/  MUFU.RCP64H R5, R9 ;  /* 0x0000000900057308 */ /* 0x000e240000001800 */
[----:B0-----:R-:W-:-:S08]  /*0760*/  DFMA R6, -R8, R4, 1 ;  /* 0x3ff000000806742b */ /* 0x001fd00000000104 */
[----:B------:R-:W-:-:S08]  /*0770*/  DFMA R6, R6, R6, R6 ;  /* 0x000000060606722b */ /* 0x000fd00000000006 */
[----:B------:R-:W-:-:S08]  /*0780*/  DFMA R6, R4, R6, R4 ;  /* 0x000000060406722b */ /* 0x000fd00000000004 */
[----:B------:R-:W-:-:S08]  /*0790*/  DFMA R4, -R8, R6, 1 ;  /* 0x3ff000000804742b */ /* 0x000fd00000000106 */
[----:B------:R-:W-:-:S08]  /*07a0*/  DFMA R4, R6, R4, R6 ;  /* 0x000000040604722b */ /* 0x000fd00000000006 */
[----:B------:R-:W-:-:S08]  /*07b0*/  DMUL R28, R18, R4 ;  /* 0x00000004121c7228 */ /* 0x000fd00000000000 */
[----:B------:R-:W-:-:S08]  /*07c0*/  DFMA R6, -R8, R28, R18 ;  /* 0x0000001c0806722b */ /* 0x000fd00000000112 */
[----:B------:R-:W-:-:S10]  /*07d0*/  DFMA R28, R4, R6, R28 ;  /* 0x00000006041c722b */ /* 0x000fd4000000001c */
[----:B------:R-:W-:-:S05]  /*07e0*/  FFMA R0, RZ, R9, R29 ;  /* 0x00000009ff007223 */ /* 0x000fca000000001d */
[----:B------:R-:W-:-:S13]  /*07f0*/  FSETP.GT.AND P0, PT, |R0|, 1.469367938527859385e-39, PT ;  /* 0x001000000000780b */ /* 0x000fda0003f04200 */
[----:B------:R-:W-:Y:S05]  /*0800*/  @P0 BRA P1, `(.L_x_7) ;  /* 0x0000000000200947 */ /* 0x000fea0000800000 */
[----:B------:R-:W-:Y:S01]  /*0810*/  IMAD.MOV.U32 R4, RZ, RZ, R8 ;  /* 0x000000ffff047224 */ /* 0x000fe200078e0008 */
[----:B------:R-:W-:Y:S01]  /*0820*/  MOV R0, 0x870 ;  /* 0x0000087000007802 */ /* 0x000fe20000000f00 */
[----:B------:R-:W-:Y:S02]  /*0830*/  IMAD.MOV.U32 R5, RZ, RZ, R9 ;  /* 0x000000ffff057224 */ /* 0x000fe400078e0009 */
[----:B------:R-:W-:Y:S02]  /*0840*/  IMAD.MOV.U32 R6, RZ, RZ, R18 ;  /* 0x000000ffff067224 */ /* 0x000fe400078e0012 */
[----:B------:R-:W-:-:S07]  /*0850*/  IMAD.MOV.U32 R7, RZ, RZ, R19 ;  /* 0x000000ffff077224 */ /* 0x000fce00078e0013 */
[----:B------:R-:W-:Y:S05]  /*0860*/  CALL.REL.NOINC `($__internal_0_$__cuda_sm20_div_rn_f64_full) ;  /* 0x00000050000c7944 */ /* 0x000fea0003c00000 */
[----:B------:R-:W-:Y:S01]  /*0870*/  MOV R28, R4 ;  /* 0x00000004001c7202 */ /* 0x000fe20000000f00 */
[----:B------:R-:W-:-:S07]  /*0880*/  IMAD.MOV.U32 R29, RZ, RZ, R5 ;  /* 0x000000ffff1d7224 */ /* 0x000fce00078e0005 */
.L_x_7:
[----:B------:R-:W-:Y:S05]  /*0890*/  BSYNC.RECONVERGENT B1 ;  /* 0x0000000000017941 */ /* 0x000fea0003800200 */
.L_x_6:
[----:B------:R-:W-:-:S05]  /*08a0*/  IMAD.SHL.U32 R0, R2, 0x40, RZ ;  /* 0x0000004002007824 */ /* 0x000fca00078e00ff */
[----:B------:R-:W-:-:S04]  /*08b0*/  LOP3.LUT R0, R0, 0x40, RZ, 0xc0, !PT ;  /* 0x0000004000007812 */ /* 0x000fc800078ec0ff */
[----:B------:R-:W-:-:S05]  /*08c0*/  IADD3 R32, P0, PT, R0, UR8, RZ ;  /* 0x0000000800207c10 */ /* 0x000fca000ff1e0ff */
[----:B------:R-:W-:-:S05]  /*08d0*/  IMAD.X R33, RZ, RZ, UR9, P0 ;  /* 0x00000009ff217e24 */ /* 0x000fca00080e06ff */
[----:B------:R-:W2:Y:S04]  /*08e0*/  LDG.E.128.CONSTANT R4, desc[UR6][R32.64] ;  /* 0x0000000620047981 */ /* 0x000ea8000c1e9d00 */
[----:B------:R-:W3:Y:S04]  /*08f0*/  LDG.E.128.CONSTANT R8, desc[UR6][R32.64+0x10] ;  /* 0x0000100620087981 */ /* 0x000ee8000c1e9d00 */
[----:B------:R-:W4:Y:S01]  /*0900*/  LDG.E.128.CONSTANT R12, desc[UR6][R32.64+0x20] ;  /* 0x00002006200c7981 */ /* 0x000f22000c1e9d00 */
[----:B------:R-:W-:Y:S01]  /*0910*/  LOP3.LUT R0, R2, 0x1, RZ, 0xc0, !PT ;  /* 0x0000000102007812 */ /* 0x000fe200078ec0ff */
[----:B------:R-:W-:Y:S01]  /*0920*/  IMAD.MOV.U32 R36, RZ, RZ, 0x20fd8164 ;  /* 0x20fd8164ff247424 */ /* 0x000fe200078e00ff */
[----:B------:R-:W-:Y:S01]  /*0930*/  DMUL R34, R30, R30 ;  /* 0x0000001e1e227228 */ /* 0x000fe20000000000 */
[----:B------:R-:W-:Y:S01]  /*0940*/  BSSY.RECONVERGENT B1, `(.L_x_8) ;  /* 0x0000028000017945 */ /* 0x000fe20003800200 */
[----:B------:R-:W-:Y:S01]  /*0950*/  ISETP.NE.U32.AND P0, PT, R0, 0x1, PT ;  /* 0x000000010000780c */ /* 0x000fe20003f05070 */
[----:B------:R-:W-:-:S03]  /*0960*/  IMAD.MOV.U32 R0, RZ, RZ, 0x3da8ff83 ;  /* 0x3da8ff83ff007424 */ /* 0x000fc600078e00ff */
[----:B------:R-:W-:Y:S02]  /*0970*/  FSEL R36, R36, -8.06006814911005101289e+34, !P0 ;  /* 0xf9785eba24247808 */ /* 0x000fe40004000000 */
[----:B------:R-:W-:-:S06]  /*0980*/  FSEL R37, -R0, 0.11223486810922622681, !P0 ;  /* 0x3de5db6500257808 */ /* 0x000fcc0004000100 */
[----:B--2---:R-:W-:-:S08]  /*0990*/  DFMA R4, R34, R36, R4 ;  /* 0x000000242204722b */ /* 0x004fd00000000004 */
[----:B------:R-:W-:Y:S01]  /*09a0*/  DFMA R4, R34, R4, R6 ;  /* 0x000000042204722b */ /* 0x000fe20000000006 */
[----:B------:R-:W0:Y:S01]  /*09b0*/  MUFU.RCP64H R7, R27 ;  /* 0x0000001b00077308 */ /* 0x000e220000001800 */
[----:B------:R-:W-:-:S06]  /*09c0*/  IMAD.MOV.U32 R6, RZ, RZ, 0x1 ;  /* 0x00000001ff067424 */ /* 0x000fcc00078e00ff */
[----:B---3--:R-:W-:-:S08]  /*09d0*/  DFMA R4, R34, R4, R8 ;  /* 0x000000042204722b */ /* 0x008fd00000000008 */
[----:B------:R-:W-:Y:S02]  /*09e0*/  DFMA R4, R34, R4, R10 ;  /* 0x000000042204722b */ /* 0x000fe4000000000a */
[----:B0-----:R-:W-:-:S06]  /*09f0*/  DFMA R8, -R26, R6, 1 ;  /* 0x3ff000001a08742b */ /* 0x001fcc0000000106 */
[----:B----4-:R-:W-:Y:S02]  /*0a00*/  DFMA R4, R34, R4, R12 ;  /* 0x000000042204722b */ /* 0x010fe4000000000c */
[----:B------:R-:W-:-:S06]  /*0a10*/  DFMA R8, R8, R8, R8 ;  /* 0x000000080808722b */ /* 0x000fcc0000000008 */
[----:B------:R-:W-:Y:S02]  /*0a20*/  DFMA R4, R34, R4, R14 ;  /* 0x000000042204722b */ /* 0x000fe4000000000e */
[----:B------:R-:W-:-:S06]  /*0a30*/  DFMA R8, R6, R8, R6 ;  /* 0x000000080608722b */ /* 0x000fcc0000000006 */
[----:B------:R-:W-:Y:S02]  /*0a40*/  DFMA R30, R4, R30, R30 ;  /* 0x0000001e041e722b */ /* 0x000fe4000000001e */
[----:B------:R-:W-:Y:S02]  /*0a50*/  DFMA R4, R34, R4, 1 ;  /* 0x3ff000002204742b */ /* 0x000fe40000000004 */
[----:B------:R-:W-:-:S08]  /*0a60*/  DFMA R6, -R26, R8, 1 ;  /* 0x3ff000001a06742b */ /* 0x000fd00000000108 */
[----:B------:R-:W-:Y:S01]  /*0a70*/  FSEL R10, R4, R30, !P0 ;  /* 0x0000001e040a7208 */ /* 0x000fe20004000000 */
[----:B------:R-:W-:Y:S01]  /*0a80*/  DFMA R6, R8, R6, R8 ;  /* 0x000000060806722b */ /* 0x000fe20000000008 */
[----:B------:R-:W-:Y:S02]  /*0a90*/  FSEL R11, R5, R31, !P0 ;  /* 0x0000001f050b7208 */ /* 0x000fe40004000000 */
[----:B------:R-:W-:-:S04]  /*0aa0*/  LOP3.LUT P0, RZ, R2, 0x2, RZ, 0xc0, !PT ;  /* 0x0000000202ff7812 */ /* 0x000fc8000780c0ff */
[----:B------:R-:W-:-:S10]  /*0ab0*/  DADD R4, RZ, -R10 ;  /* 0x00000000ff047229 */ /* 0x000fd4000000080a */
[----:B------:R-:W-:Y:S02]  /*0ac0*/  FSEL R2, R10, R4, !P0 ;  /* 0x000000040a027208 */ /* 0x000fe40004000000 */
[----:B------:R-:W-:-:S06]  /*0ad0*/  FSEL R3, R11, R5, !P0 ;  /* 0x000000050b037208 */ /* 0x000fcc0004000000 */
[----:B------:R-:W-:-:S08]  /*0ae0*/  DADD R8, R2, R2 ;  /* 0x0000000002087229 */ /* 0x000fd00000000002 */
[----:B------:R-:W-:Y:S02]  /*0af0*/  DMUL R4, R8, R6 ;  /* 0x0000000608047228 */ /* 0x000fe40000000000 */
[----:B------:R-:W-:-:S06]  /*0b00*/  FSETP.GEU.AND P1, PT, |R9|, 6.5827683646048100446e-37, PT ;  /* 0x036000000900780b */ /* 0x000fcc0003f2e200 */
        /* <DEDUP_REMOVED lines=11> */
.L_x_9:
[----:B------:R-:W-:Y:S05]  /*0bc0*/  BSYNC.RECONVERGENT B1 ;  /* 0x0000000000017941 */ /* 0x000fea0003800200 */
.L_x_8:
[----:B------:R-:W0:Y:S01]  /*0bd0*/  MUFU.RCP64H R3, 0.26999998092651367188 ;  /* 0x3fd147ae00037908 */ /* 0x000e220000001800 */
[----:B------:R-:W-:Y:S01]  /*0be0*/  IMAD.MOV.U32 R26, RZ, RZ, 0x147ae148 ;  /* 0x147ae148ff1a7424 */ /* 0x000fe200078e00ff */
[----:B------:R-:W-:Y:S01]  /*0bf0*/  MOV R27, 0x3fd147ae ;  /* 0x3fd147ae001b7802 */ /* 0x000fe20000000f00 */
[----:B------:R-:W-:Y:S01]  /*0c00*/  IMAD.MOV.U32 R2, RZ, RZ, 0x1 ;  /* 0x00000001ff027424 */ /* 0x000fe200078e00ff */
[----:B------:R-:W-:Y:S05]  /*0c10*/  BSSY.RECONVERGENT B1, `(.L_x_10) ;  /* 0x0000015000017945 */ /* 0x000fea0003800200 */
[----:B0-----:R-:W-:-:S08]  /*0c20*/  DFMA R6, R2, -R26, 1 ;  /* 0x3ff000000206742b */ /* 0x001fd0000000081a */
[----:B------:R-:W-:-:S08]  /*0c30*/  DFMA R6, R6, R6, R6 ;  /* 0x000000060606722b */ /* 0x000fd00000000006 */
[----:B------:R-:W-:Y:S02]  /*0c40*/  DFMA R6, R2, R6, R2 ;  /* 0x000000060206722b */ /* 0x000fe40000000002 */
[----:B------:R-:W-:-:S06]  /*0c50*/  DMUL R2, R4, R22 ;  /* 0x0000001604027228 */ /* 0x000fcc0000000000 */
[----:B------:R-:W-:-:S04]  /*0c60*/  DFMA R8, R6, -R26, 1 ;  /* 0x3ff000000608742b */ /* 0x000fc8000000081a */
[----:B------:R-:W-:-:S04]  /*0c70*/  FSETP.GEU.AND P1, PT, |R3|, 6.5827683646048100446e-37, PT ;  /* 0x036000000300780b */ /* 0x000fc80003f2e200 */
[----:B------:R-:W-:-:S08]  /*0c80*/  DFMA R8, R6, R8, R6 ;  /* 0x000000080608722b */ /* 0x000fd00000000006 */
[----:B------:R-:W-:-:S08]  /*0c90*/  DMUL R4, R2, R8 ;  /* 0x0000000802047228 */ /* 0x000fd00000000000 */
[-C--:B------:R-:W-:Y:S02]  /*0ca0*/  DFMA R6, R4, -R26.reuse, R2 ;  /* 0x8000001a0406722b */ /* 0x080fe40000000002 */
[----:B------:R-:W-:-:S06]  /*0cb0*/  DFMA R26, R20, -R26, R22 ;  /* 0x8000001a141a722b */ /* 0x000fcc0000000016 */
[----:B------:R-:W-:-:S10]  /*0cc0*/  DFMA R4, R8, R6, R4 ;  /* 0x000000060804722b */ /* 0x000fd40000000004 */
[----:B------:R-:W-:-:S05]  /*0cd0*/  FFMA R0, RZ, 1.6349999904632568359, R5 ;  /* 0x3fd147aeff007823 */ /* 0x000fca0000000005 */
[----:B------:R-:W-:-:S13]  /*0ce0*/  FSETP.GT.AND P0, PT, |R0|, 1.469367938527859385e-39, PT ;  /* 0x001000000000780b */ /* 0x000fda0003f04200 */
[----:B------:R-:W-:Y:S05]  /*0cf0*/  @P0 BRA P1, `(.L_x_11) ;  /* 0x0000000000180947 */ /* 0x000fea0000800000 */
[----:B------:R-:W-:Y:S01]  /*0d00*/  IMAD.MOV.U32 R6, RZ, RZ, R2 ;  /* 0x000000ffff067224 */ /* 0x000fe200078e0002 */
[----:B------:R-:W-:Y:S01]  /*0d10*/  MOV R0, 0xd60 ;  /* 0x00000d6000007802 */ /* 0x000fe20000000f00 */
[----:B------:R-:W-:Y:S02]  /*0d20*/  IMAD.MOV.U32 R7, RZ, RZ, R3 ;  /* 0x000000ffff077224 */ /* 0x000fe400078e0003 */
[----:B------:R-:W-:Y:S02]  /*0d30*/  IMAD.MOV.U32 R4, RZ, RZ, 0x147ae148 ;  /* 0x147ae148ff047424 */ /* 0x000fe400078e00ff */
[----:B------:R-:W-:-:S07]  /*0d40*/  IMAD.MOV.U32 R5, RZ, RZ, 0x3fd147ae ;  /* 0x3fd147aeff057424 */ /* 0x000fce00078e00ff */
[----:B------:R-:W-:Y:S05]  /*0d50*/  CALL.REL.NOINC `($__internal_0_$__cuda_sm20_div_rn_f64_full) ;  /* 0x0000004800d07944 */ /* 0x000fea0003c00000 */
.L_x_11:
[----:B------:R-:W-:Y:S05]  /*0d60*/  BSYNC.RECONVERGENT B1 ;  /* 0x0000000000017941 */ /* 0x000fea0003800200 */
.L_x_10:
[----:B------:R-:W-:Y:S01]  /*0d70*/  UMOV UR10, 0xeb1c432d ;  /* 0xeb1c432d000a7882 */ /* 0x000fe20000000000 */
[----:B------:R-:W-:Y:S01]  /*0d80*/  UMOV UR11, 0x3f0a36e2 ;  /* 0x3f0a36e2000b7882 */ /* 0x000fe20000000000 */
[----:B------:R-:W-:Y:S01]  /*0d90*/  UMOV UR12, 0x147ae148 ;  /* 0x147ae148000c7882 */ /* 0x000fe20000000000 */
[----:B------:R-:W-:Y:S01]  /*0da0*/  DADD R30, R24, UR10 ;  /* 0x0000000a181e7e29 */ /* 0x000fe20008000000 */
[----:B------:R-:W-:Y:S01]  /*0db0*/  UMOV UR13, 0x3fd147ae ;  /* 0x3fd147ae000d7882 */ /* 0x000fe20000000000 */
[----:B------:R-:W-:Y:S02]  /*0dc0*/  DFMA R26, R26, R28, R4 ;  /* 0x0000001c1a1a722b */ /* 0x000fe40000000004 */
[----:B------:R-:W-:-:S04]  /*0dd0*/  DFMA R6, R22, -UR12, -R20 ;  /* 0x8000000c16067c2b */ /* 0x000fc80008000814 */
[----:B------:R-:W-:Y:S02]  /*0de0*/  DADD R30, R30, R30 ;  /* 0x000000001e1e7229 */ /* 0x000fe4000000001e */
[----:B------:R-:W-:Y:S02]  /*0df0*/  DFMA R34, R26, UR10, R20 ;  /* 0x0000000a1a227c2b */ /* 0x000fe40008000014 */
[----:B------:R-:W-:-:S04]  /*0e00*/  DFMA R28, R6, R28, -R2 ;  /* 0x0000001c061c722b */ /* 0x000fc80000000802 */
[----:B------:R-:W-:-:S04]  /*0e10*/  DSETP.NEU.AND P0, PT, |R30|, +INF , PT ;  /* 0x7ff000001e00742a */ /* 0x000fc80003f0d200 */
[----:B------:R-:W-:-:S10]  /*0e20*/  DFMA R32, R28, UR10, R22 ;  /* 0x0000000a1c207c2b */ /* 0x000fd40008000016 */
        /* <DEDUP_REMOVED lines=22> */
[----:B------:R-:W-:Y:S05]  /*0f90*/  CALL.REL.NOINC `($_Z14solve_all_gridPKdS0_PdS1_ii$__internal_trig_reduction_slowpathd) ;  /* 0x0000005000907944 */ /* 0x000fea0003c00000 */
[----:B------:R-:W-:Y:S02]  /*0fa0*/  IMAD.MOV.U32 R36, RZ, RZ, R4 ;  /* 0x000000ffff247224 */ /* 0x000fe400078e0004 */
[----:B------:R-:W-:-:S07]  /*0fb0*/  IMAD.MOV.U32 R37, RZ, RZ, R5 ;  /* 0x000000ffff257224 */ /* 0x000fce00078e0005 */
.L_x_12:
[----:B------:R-:W-:-:S05]  /*0fc0*/  IMAD.SHL.U32 R0, R3, 0x40, RZ ;  /* 0x0000004003007824 */ /* 0x000fca00078e00ff */
[----:B------:R-:W-:-:S04]  /*0fd0*/  LOP3.LUT R0, R0, 0x40, RZ, 0xc0, !PT ;  /* 0x0000004000007812 */ /* 0x000fc800078ec0ff */
[----:B------:R-:W-:-:S04]  /*0fe0*/  IADD3 R40, P0, PT, R0, UR8, RZ ;  /* 0x0000000800287c10 */ /* 0x000fc8000ff1e0ff */
[----:B------:R-:W-:-:S05]  /*0ff0*/  IADD3.X R41, PT, PT, RZ, UR9, RZ, P0, !PT ;  /* 0x00000009ff297c10 */ /* 0x000fca00087fe4ff */
[----:B------:R-:W2:Y:S04]  /*1000*/  LDG.E.128.CONSTANT R4, desc[UR6][R40.64] ;  /* 0x0000000628047981 */ /* 0x000ea8000c1e9d00 */
[----:B------:R-:W3:Y:S04]  /*1010*/  LDG.E.128.CONSTANT R8, desc[UR6][R40.64+0x10] ;  /* 0x0000100628087981 */ /* 0x000ee8000c1e9d00 */
[----:B------:R-:W4:Y:S01]  /*1020*/  LDG.E.128.CONSTANT R12, desc[UR6][R40.64+0x20] ;  /* 0x00002006280c7981 */ /* 0x000f22000c1e9d00 */
[----:B------:R-:W-:Y:S01]  /*1030*/  LOP3.LUT R0, R3, 0x1, RZ, 0xc0, !PT ;  /* 0x0000000103007812 */ /* 0x000fe200078ec0ff */
[----:B------:R-:W-:Y:S01]  /*1040*/  IMAD.MOV.U32 R44, RZ, RZ, 0x20fd8164 ;  /* 0x20fd8164ff2c7424 */ /* 0x000fe200078e00ff */
[----:B------:R-:W-:-:S02]  /*1050*/  DMUL R38, R36, R36 ;  /* 0x0000002424267228 */ /* 0x000fc40000000000 */
[----:B------:R-:W-:Y:S01]  /*1060*/  ISETP.NE.U32.AND P0, PT, R0, 0x1, PT ;  /* 0x000000010000780c */ /* 0x000fe20003f05070 */
[----:B------:R-:W-:Y:S01]  /*1070*/  IMAD.MOV.U32 R0, RZ, RZ, 0x3da8ff83 ;  /* 0x3da8ff83ff007424 */ /* 0x000fe200078e00ff */
[----:B------:R-:W-:Y:S02]  /*1080*/  DSETP.NEU.AND P1, PT, |R30|, +INF , PT ;  /* 0x7ff000001e00742a */ /* 0x000fe40003f2d200 */
[----:B------:R-:W-:Y:S02]  /*1090*/  FSEL R44, R44, -8.06006814911005101289e+34, !P0 ;  /* 0xf9785eba2c2c7808 */ /* 0x000fe40004000000 */
[----:B------:R-:W-:-:S10]  /*10a0*/  FSEL R45, -R0, 0.11223486810922622681, !P0 ;  /* 0x3de5db65002d7808 */ /* 0x000fd40004000100 */
        /* <DEDUP_REMOVED lines=8> */
[----:B------:R-:W-:Y:S02]  /*1130*/  DFMA R4, R38, R4, 1 ;  /* 0x3ff000002604742b */ /* 0x000fe40000000004 */
[----:B------:R-:W-:-:S08]  /*1140*/  @!P1 DMUL R38, RZ, R30 ;  /* 0x0000001eff269228 */ /* 0x000fd00000000000 */
        /* <DEDUP_REMOVED lines=29> */
.L_x_14:
[----:B------:R-:W-:-:S07]  /*1320*/  VIADD R2, R3, 0x1 ;  /* 0x0000000103027836 */ /* 0x000fce0000000000 */
.L_x_13:
[----:B------:R-:W-:Y:S01]  /*1330*/  DADD R30, R16, -R36 ;  /* 0x00000000101e7229 */ /* 0x000fe20000000824 */
        /* <DEDUP_REMOVED lines=19> */
[----:B------:R-:W-:Y:S01]  /*1470*/  MOV R6, R18 ;  /* 0x0000001200067202 */ /* 0x000fe20000000f00 */
[----:B------:R-:W-:Y:S01]  /*1480*/  IMAD.MOV.U32 R5, RZ, RZ, R9 ;  /* 0x000000ffff057224 */ /* 0x000fe200078e0009 */
[----:B------:R-:W-:Y:S01]  /*1490*/  MOV R0, 0x14c0 ;  /* 0x000014c000007802 */ /* 0x000fe20000000f00 */
[----:B------:R-:W-:-:S07]  /*14a0*/  IMAD.MOV.U32 R7, RZ, RZ, R19 ;  /* 0x000000ffff077224 */ /* 0x000fce00078e0013 */
[----:B------:R-:W-:Y:S05]  /*14b0*/  CALL.REL.NOINC `($__internal_0_$__cuda_sm20_div_rn_f64_full) ;  /* 0x0000004000f87944 */ /* 0x000fea0003c00000 */
[----:B------:R-:W-:Y:S02]  /*14c0*/  IMAD.MOV.U32 R36, RZ, RZ, R4 ;  /* 0x000000ffff247224 */ /* 0x000fe400078e0004 */
[----:B------:R-:W-:-:S07]  /*14d0*/  IMAD.MOV.U32 R37, RZ, RZ, R5 ;  /* 0x000000ffff257224 */ /* 0x000fce00078e0005 */
.L_x_16:
[----:B------:R-:W-:Y:S05]  /*14e0*/  BSYNC.RECONVERGENT B1 ;  /* 0x0000000000017941 */ /* 0x000fea0003800200 */
.L_x_15:
        /* <DEDUP_REMOVED lines=52> */
.L_x_18:
[----:B------:R-:W-:Y:S05]  /*1830*/  BSYNC.RECONVERGENT B1 ;  /* 0x0000000000017941 */ /* 0x000fea0003800200 */
.L_x_17:
[----:B------:R-:W0:Y:S01]  /*1840*/  MUFU.RCP64H R5, 0.26999998092651367188 ;  /* 0x3fd147ae00057908 */ /* 0x000e220000001800 */
[----:B------:R-:W-:Y:S01]  /*1850*/  IMAD.MOV.U32 R38, RZ, RZ, 0x147ae148 ;  /* 0x147ae148ff267424 */ /* 0x000fe200078e00ff */
[----:B------:R-:W-:Y:S01]  /*1860*/  DMUL R30, R32, R2 ;  /* 0x00000002201e7228 */ /* 0x000fe20000000000 */
[----:B------:R-:W-:Y:S01]  /*1870*/  IMAD.MOV.U32 R39, RZ, RZ, 0x3fd147ae ;  /* 0x3fd147aeff277424 */ /* 0x000fe200078e00ff */
[----:B------:R-:W-:Y:S01]  /*1880*/  BSSY.RECONVERGENT B1, `(.L_x_19) ;  /* 0x0000015000017945 */ /* 0x000fe20003800200 */
[----:B------:R-:W-:-:S07]  /*1890*/  IMAD.MOV.U32 R4, RZ, RZ, 0x1 ;  /* 0x00000001ff047424 */ /* 0x000fce00078e00ff */
[----:B------:R-:W-:Y:S01]  /*18a0*/  FSETP.GEU.AND P1, PT, |R31|, 6.5827683646048100446e-37, PT ;  /* 0x036000001f00780b */ /* 0x000fe20003f2e200 */
[----:B0-----:R-:W-:-:S08]  /*18b0*/  DFMA R6, R4, -R38, 1 ;  /* 0x3ff000000406742b */ /* 0x001fd00000000826 */
[----:B------:R-:W-:-:S08]  /*18c0*/  DFMA R6, R6, R6, R6 ;  /* 0x000000060606722b */ /* 0x000fd00000000006 */
[----:B------:R-:W-:-:S08]  /*18d0*/  DFMA R6, R4, R6, R4 ;  /* 0x000000060406722b */ /* 0x000fd00000000004 */
[----:B------:R-:W-:-:S08]  /*18e0*/  DFMA R4, R6, -R38, 1 ;  /* 0x3ff000000604742b */ /* 0x000fd00000000826 */
        /* <DEDUP_REMOVED lines=14> */
.L_x_20:
[----:B------:R-:W-:Y:S05]  /*19d0*/  BSYNC.RECONVERGENT B1 ;  /* 0x0000000000017941 */ /* 0x000fea0003800200 */
.L_x_19:
[----:B------:R-:W0:Y:S01]  /*19e0*/  MUFU.RCP64H R7, 0.26999998092651367188 ;  /* 0x3fd147ae00077908 */ /* 0x000e220000001800 */
[----:B------:R-:W-:Y:S01]  /*19f0*/  IMAD.MOV.U32 R8, RZ, RZ, 0x147ae148 ;  /* 0x147ae148ff087424 */ /* 0x000fe200078e00ff */
[----:B------:R-:W-:Y:S01]  /*1a00*/  MOV R6, 0x1 ;  /* 0x0000000100067802 */ /* 0x000fe20000000f00 */
[----:B------:R-:W-:Y:S01]  /*1a10*/  IMAD.MOV.U32 R9, RZ, RZ, 0x3fd147ae ;  /* 0x3fd147aeff097424 */ /* 0x000fe200078e00ff */
[----:B------:R-:W-:Y:S01]  /*1a20*/  UMOV UR10, 0xeb1c432d ;  /* 0xeb1c432d000a7882 */ /* 0x000fe20000000000 */
[----:B------:R-:W-:Y:S01]  /*1a30*/  UMOV UR11, 0x3f0a36e2 ;  /* 0x3f0a36e2000b7882 */ /* 0x000fe20000000000 */
[----:B------:R-:W-:Y:S03]  /*1a40*/  BSSY.RECONVERGENT B1, `(.L_x_21) ;  /* 0x000001c000017945 */ /* 0x000fe60003800200 */
[-C--:B------:R-:W-:Y:S02]  /*1a50*/  DFMA R32, R32, -R8.reuse, -R34 ;  /* 0x800000082020722b */ /* 0x080fe40000000822 */
[----:B0-----:R-:W-:-:S06]  /*1a60*/  DFMA R10, R6, -R8, 1 ;  /* 0x3ff00000060a742b */ /* 0x001fcc0000000808 */
[-C--:B------:R-:W-:Y:S02]  /*1a70*/  DFMA R30, R32, R36.reuse, -R30 ;  /* 0x00000024201e722b */ /* 0x080fe4000000081e */
[----:B------:R-:W-:Y:S02]  /*1a80*/  DFMA R32, R38, R36, R4 ;  /* 0x000000242620722b */ /* 0x000fe40000000004 */
[----:B------:R-:W-:-:S04]  /*1a90*/  DFMA R10, R10, R10, R10 ;  /* 0x0000000a0a0a722b */ /* 0x000fc8000000000a */
[----:B------:R-:W-:Y:S02]  /*1aa0*/  DFMA R40, R30, UR10, R22 ;  /* 0x0000000a1e287c2b */ /* 0x000fe40008000016 */
[----:B------:R-:W-:Y:S02]  /*1ab0*/  DFMA R44, R32, UR10, R20 ;  /* 0x0000000a202c7c2b */ /* 0x000fe40008000014 */
[----:B------:R-:W-:-:S04]  /*1ac0*/  DFMA R10, R6, R10, R6 ;  /* 0x0000000a060a722b */ /* 0x000fc80000000006 */
[----:B------:R-:W-:Y:S02]  /*1ad0*/  DMUL R2, R40, R2 ;  /* 0x0000000228027228 */ /* 0x000fe40000000000 */
[-C--:B------:R-:W-:Y:S02]  /*1ae0*/  DFMA R34, R44, -R8.reuse, R40 ;  /* 0x800000082c22722b */ /* 0x080fe40000000028 */
[----:B------:R-:W-:-:S06]  /*1af0*/  DFMA R6, R10, -R8, 1 ;  /* 0x3ff000000a06742b */ /* 0x000fcc0000000808 */
[----:B------:R-:W-:Y:S02]  /*1b00*/  FSETP.GEU.AND P1, PT, |R3|, 6.5827683646048100446e-37, PT ;  /* 0x036000000300780b */ /* 0x000fe40003f2e200 */
[----:B------:R-:W-:-:S08]  /*1b10*/  DFMA R12, R10, R6, R10 ;  /* 0x000000060a0c722b */ /* 0x000fd0000000000a */
[----:B------:R-:W-:-:S08]  /*1b20*/  DMUL R6, R12, R2 ;  /* 0x000000020c067228 */ /* 0x000fd00000000000 */
[----:B------:R-:W-:-:S08]  /*1b30*/  DFMA R10, R6, -R8, R2 ;  /* 0x80000008060a722b */ /* 0x000fd00000000002 */
        /* <DEDUP_REMOVED lines=10> */
[----:B------:R-:W-:Y:S02]  /*1be0*/  IMAD.MOV.U32 R6, RZ, RZ, R4 ;  /* 0x000000ffff067224 */ /* 0x000fe400078e0004 */
[----:B------:R-:W-:-:S07]  /*1bf0*/  IMAD.MOV.U32 R7, RZ, RZ, R5 ;  /* 0x000000ffff077224 */ /* 0x000fce00078e0005 */
.L_x_22:
[----:B------:R-:W-:Y:S05]  /*1c00*/  BSYNC.RECONVERGENT B1 ;  /* 0x0000000000017941 */ /* 0x000fea0003800200 */
.L_x_21:
[----:B------:R-:W-:Y:S01]  /*1c10*/  UMOV UR10, 0xeb1c432d ;  /* 0xeb1c432d000a7882 */ /* 0x000fe20000000000 */
[----:B------:R-:W-:Y:S01]  /*1c20*/  UMOV UR11, 0x3f1a36e2 ;  /* 0x3f1a36e2000b7882 */ /* 0x000fe20000000000 */
[----:B------:R-:W-:Y:S02]  /*1c30*/  DFMA R34, R34, R36, R6 ;  /* 0x000000242222722b */ /* 0x000fe40000000006 */
[----:B------:R-:W-:Y:S01]  /*1c40*/  DADD R24, R24, UR10 ;  /* 0x0000000a18187e29 */ /* 0x000fe20008000000 */
[----:B------:R-:W-:Y:S01]  /*1c50*/  UMOV UR10, 0x147ae148 ;  /* 0x147ae148000a7882 */ /* 0x000fe20000000000 */
[----:B------:R-:W-:Y:S02]  /*1c60*/  UMOV UR11, 0x3fd147ae ;  /* 0x3fd147ae000b7882 */ /* 0x000fe40000000000 */
[----:B------:R-:W-:-:S04]  /*1c70*/  DFMA R40, R40, -UR10, -R44 ;  /* 0x8000000a28287c2b */ /* 0x000fc8000800082c */
[----:B------:R-:W-:-:S04]  /*1c80*/  DADD R38, R24, R24 ;  /* 0x0000000018267229 */ /* 0x000fc80000000018 */
[----:B------:R-:W-:-:S04]  /*1c90*/  DFMA R36, R40, R36, -R2 ;  /* 0x000000242824722b */ /* 0x000fc80000000802 */
        /* <DEDUP_REMOVED lines=26> */
.L_x_23:
[----:B------:R-:W-:-:S04]  /*1e40*/  SHF.L.U32 R0, R3, 0x6, RZ ;  /* 0x0000000603007819 */ /* 0x000fc800000006ff */
        /* <DEDUP_REMOVED lines=53> */
.L_x_25:
[----:B------:R-:W-:-:S07]  /*21a0*/  VIADD R2, R3, 0x1 ;  /* 0x0000000103027836 */ /* 0x000fce0000000000 */
.L_x_24:
        /* <DEDUP_REMOVED lines=27> */
.L_x_27:
[----:B------:R-:W-:Y:S05]  /*2360*/  BSYNC.RECONVERGENT B1 ;  /* 0x0000000000017941 */ /* 0x000fea0003800200 */
.L_x_26:
        /* <DEDUP_REMOVED lines=50> */
.L_x_29:
[----:B------:R-:W-:Y:S05]  /*2690*/  BSYNC.RECONVERGENT B1 ;  /* 0x0000000000017941 */ /* 0x000fea0003800200 */
.L_x_28:
[----:B------:R-:W0:Y:S01]  /*26a0*/  MUFU.RCP64H R3, 0.26999998092651367188 ;  /* 0x3fd147ae00037908 */ /* 0x000e220000001800 */
[----:B------:R-:W-:Y:S01]  /*26b0*/  IMAD.MOV.U32 R40, RZ, RZ, 0x147ae148 ;  /* 0x147ae148ff287424 */ /* 0x000fe200078e00ff */
[----:B------:R-:W-:Y:S01]  /*26c0*/  UMOV UR10, 0xeb1c432d ;  /* 0xeb1c432d000a7882 */ /* 0x000fe20000000000 */
[----:B------:R-:W-:Y:S01]  /*26d0*/  IMAD.MOV.U32 R41, RZ, RZ, 0x3fd147ae ;  /* 0x3fd147aeff297424 */ /* 0x000fe200078e00ff */
[----:B------:R-:W-:Y:S01]  /*26e0*/  UMOV UR11, 0x3f1a36e2 ;  /* 0x3f1a36e2000b7882 */ /* 0x000fe20000000000 */
[----:B------:R-:W-:Y:S01]  /*26f0*/  IMAD.MOV.U32 R2, RZ, RZ, 0x1 ;  /* 0x00000001ff027424 */ /* 0x000fe200078e00ff */
[----:B------:R-:W-:Y:S01]  /*2700*/  DFMA R44, R36, UR10, R22 ;  /* 0x0000000a242c7c2b */ /* 0x000fe20008000016 */
[----:B------:R-:W-:Y:S01]  /*2710*/  BSSY.RECONVERGENT B1, `(.L_x_30) ;  /* 0x0000016000017945 */ /* 0x000fe20003800200 */
[----:B------:R-:W-:-:S03]  /*2720*/  DFMA R46, R34, UR10, R20 ;  /* 0x0000000a222e7c2b */ /* 0x000fc60008000014 */
        /* <DEDUP_REMOVED lines=20> */
.L_x_31:
[----:B------:R-:W-:Y:S05]  /*2870*/  BSYNC.RECONVERGENT B1 ;  /* 0x0000000000017941 */ /* 0x000fea0003800200 */
.L_x_30:
[----:B------:R-:W-:Y:S01]  /*2880*/  UMOV UR10, 0x147ae148 ;  /* 0x147ae148000a7882 */ /* 0x000fe20000000000 */
[----:B------:R-:W-:Y:S01]  /*2890*/  UMOV UR11, 0x3fd147ae ;  /* 0x3fd147ae000b7882 */ /* 0x000fe20000000000 */
[----:B------:R-:W-:Y:S01]  /*28a0*/  DFMA R26, R32, 2, R26 ;  /* 0x40000000201a782b */ /* 0x000fe2000000001a */
[----:B------:R-:W-:Y:S01]  /*28b0*/  UIADD3 UR4, UPT, UPT, UR4, 0x1, URZ ;  /* 0x0000000104047890 */ /* 0x000fe2000fffe0ff */
[----:B------:R-:W-:Y:S02]  /*28c0*/  DFMA R28, R30, 2, R28 ;  /* 0x400000001e1c782b */ /* 0x000fe4000000001c */
[----:B------:R-:W-:Y:S01]  /*28d0*/  DFMA R44, R44, -UR10, -R46 ;  /* 0x8000000a2c2c7c2b */ /* 0x000fe2000800082e */
[----:B------:R-:W-:Y:S01]  /*28e0*/  UISETP.NE.AND UP0, UPT, UR4, 0x7ab7, UPT ;  /* 0x00007ab70400788c */ /* 0x000fe2000bf05270 */
[----:B------:R-:W-:Y:S01]  /*28f0*/  DFMA R40, R40, R38, R4 ;  /* 0x000000262828722b */ /* 0x000fe20000000004 */
[----:B------:R-:W-:Y:S01]  /*2900*/  UMOV UR10, 0x9cbd821e ;  /* 0x9cbd821e000a7882 */ /* 0x000fe20000000000 */
[----:B------:R-:W-:Y:S01]  /*2910*/  DFMA R26, R34, 2, R26 ;  /* 0x40000000221a782b */ /* 0x000fe2000000001a */
[----:B------:R-:W-:Y:S01]  /*2920*/  UMOV UR11, 0x3ef179ec ;  /* 0x3ef179ec000b7882 */ /* 0x000fe20000000000 */
[----:B------:R-:W-:-:S02]  /*2930*/  DFMA R28, R36, 2, R28 ;  /* 0x40000000241c782b */ /* 0x000fc4000000001c */
[----:B------:R-:W-:-:S04]  /*2940*/  DFMA R44, R44, R38, -R2 ;  /* 0x000000262c2c722b */ /* 0x000fc80000000802 */
[----:B------:R-:W-:-:S04]  /*2950*/  DADD R26, R40, R26 ;  /* 0x00000000281a7229 */ /* 0x000fc8000000001a */
[----:B------:R-:W-:-:S04]  /*2960*/  DADD R28, R44, R28 ;  /* 0x000000002c1c7229 */ /* 0x000fc8000000001c */
[----:B------:R-:W-:-:S04]  /*2970*/  DFMA R20, R26, UR10, R20 ;  /* 0x0000000a1a147c2b */ /* 0x000fc80008000014 */
[----:B------:R-:W-:Y:S01]  /*2980*/  DFMA R22, R28, UR10, R22 ;  /* 0x0000000a1c167c2b */ /* 0x000fe20008000016 */
[----:B------:R-:W-:Y:S10]  /*2990*/  BRA.U UP0, `(.L_x_32) ;  /* 0xffffffd900087547 */ /* 0x000ff4000b83ffff */
[----:B------:R-:W-:Y:S01]  /*29a0*/  IMAD.MOV.U32 R24, RZ, RZ, 0x0 ;  /* 0x00000000ff187424 */ /* 0x000fe200078e00ff */
[----:B------:R-:W-:Y:S01]  /*29b0*/  CS2R R26, SRZ ;  /* 0x00000000001a7805 */ /* 0x000fe2000001ff00 */
[----:B------:R-:W-:Y:S01]  /*29c0*/  IMAD.MOV.U32 R25, RZ, RZ, 0x3ff00000 ;  /* 0x3ff00000ff197424 */ /* 0x000fe200078e00ff */
[----:B------:R-:W-:Y:S01]  /*29d0*/  CS2R R28, SRZ ;  /* 0x00000000001c7805 */ /* 0x000fe2000001ff00 */
[----:B------:R-:W0:Y:S01]  /*29e0*/  LDCU.64 UR8, c[0x4][0x160] ;  /* 0x01002c00ff0877ac */ /* 0x000e220008000a00 */
[----:B------:R-:W-:-:S05]  /*29f0*/  UMOV UR4, URZ ;  /* 0x000000ff00047c82 */ /* 0x000fca0008000000 */
.L_x_62:
[----:B------:R-:W-:-:S08]  /*2a00*/  DADD R30, R26, R26 ;  /* 0x000000001a1e7229 */ /* 0x000fd0000000001a */
[----:B------:R-:W-:-:S14]  /*2a10*/  DSETP.NEU.AND P0, PT, |R30|, +INF , PT ;  /* 0x7ff000001e00742a */ /* 0x000fdc0003f0d200 */
[----:B------:R-:W-:Y:S01]  /*2a20*/  @!P0 DMUL R32, RZ, R30 ;  /* 0x0000001eff208228 */ /* 0x000fe20000000000 */
[----:B------:R-:W-:Y:S01]  /*2a30*/  @!P0 MOV R3, RZ ;  /* 0x000000ff00038202 */ /* 0x000fe20000000f00 */
[----:B------:R-:W-:Y:S09]  /*2a40*/  @!P0 BRA `(.L_x_33) ;  /* 0x0000000000588947 */ /* 0x000ff20003800000 */
[----:B------:R-:W-:Y:S01]  /*2a50*/  UMOV UR10, 0x6dc9c883 ;  /* 0x6dc9c883000a7882 */ /* 0x000fe20000000000 */
[----:B------:R-:W-:Y:S01]  /*2a60*/  UMOV UR11, 0x3fe45f30 ;  /* 0x3fe45f30000b7882 */ /* 0x000fe20000000000 */
[C---:B------:R-:W-:Y:S02]  /*2a70*/  DSETP.GE.AND P0, PT, |R30|.reuse, 2.14748364800000000000e+09, PT ;  /* 0x41e000001e00742a */ /* 0x040fe40003f06200 */
[----:B------:R-:W-:Y:S01]  /*2a80*/  DMUL R2, R30, UR10 ;  /* 0x0000000a1e027c28 */ /* 0x000fe20008000000 */
[----:B------:R-:W-:Y:S01]  /*2a90*/  UMOV UR10, 0x54442d18 ;  /* 0x54442d18000a7882 */ /* 0x000fe20000000000 */
[----:B------:R-:W-:-:S08]  /*2aa0*/  UMOV UR11, 0x3ff921fb ;  /* 0x3ff921fb000b7882 */ /* 0x000fd00000000000 */
[----:B------:R-:W1:Y:S08]  /*2ab0*/  F2I.F64 R3, R2 ;  /* 0x0000000200037311 */ /* 0x000e700000301100 */
[----:B-1----:R-:W1:Y:S02]  /*2ac0*/  I2F.F64 R32, R3 ;  /* 0x0000000300207312 */ /* 0x002e640000201c00 */
[----:B-1----:R-:W-:Y:S01]  /*2ad0*/  DFMA R4, R32, -UR10, R30 ;  /* 0x8000000a20047c2b */ /* 0x002fe2000800001e */
        /* <DEDUP_REMOVED lines=10> */
[----:B0-----:R-:W-:Y:S05]  /*2b80*/  CALL.REL.NOINC `($_Z14solve_all_gridPKdS0_PdS1_ii$__internal_trig_reduction_slowpathd) ;  /* 0x0000003400947944 */ /* 0x001fea0003c00000 */
[----:B------:R-:W-:Y:S02]  /*2b90*/  IMAD.MOV.U32 R32, RZ, RZ, R4 ;  /* 0x000000ffff207224 */ /* 0x000fe400078e0004 */
[----:B------:R-:W-:-:S07]  /*2ba0*/  IMAD.MOV.U32 R33, RZ, RZ, R5 ;  /* 0x000000ffff217224 */ /* 0x000fce00078e0005 */
.L_x_33:
[----:B------:R-:W-:-:S05]  /*2bb0*/  IMAD.SHL.U32 R0, R3, 0x40, RZ ;  /* 0x0000004003007824 */ /* 0x000fca00078e00ff */
[----:B------:R-:W-:-:S04]  /*2bc0*/  LOP3.LUT R0, R0, 0x40, RZ, 0xc0, !PT ;  /* 0x0000004000007812 */ /* 0x000fc800078ec0ff */
[----:B0-----:R-:W-:-:S05]  /*2bd0*/  IADD3 R34, P0, PT, R0, UR8, RZ ;  /* 0x0000000800227c10 */ /* 0x001fca000ff1e0ff */
        /* <DEDUP_REMOVED lines=46> */
[----:B------:R-:W-:Y:S02]  /*2ec0*/  MOV R15, R31 ;  /* 0x0000001f000f7202 */ /* 0x000fe40000000f00 */
[----:B------:R-:W-:-:S07]  /*2ed0*/  MOV R12, 0x2ef0 ;  /* 0x00002ef0000c7802 */ /* 0x000fce0000000f00 */
[----:B------:R-:W-:Y:S05]  /*2ee0*/  CALL.REL.NOINC `($_Z14solve_all_gridPKdS0_PdS1_ii$__internal_trig_reduction_slowpathd) ;  /* 0x0000003000bc7944 */ /* 0x000fea0003c00000 */
[----:B------:R-:W-:Y:S02]  /*2ef0*/  IMAD.MOV.U32 R34, RZ, RZ, R4 ;  /* 0x000000ffff227224 */ /* 0x000fe400078e0004 */
[----:B------:R-:W-:-:S07]  /*2f00*/  IMAD.MOV.U32 R35, RZ, RZ, R5 ;  /* 0x000000ffff237224 */ /* 0x000fce00078e0005 */
.L_x_35:
[----:B------:R-:W-:-:S07]  /*2f10*/  VIADD R2, R3, 0x1 ;  /* 0x0000000103027836 */ /* 0x000fce0000000000 */
.L_x_34:
        /* <DEDUP_REMOVED lines=25> */
[----:B------:R-:W-:Y:S02]  /*30b0*/  IMAD.MOV.U32 R32, RZ, RZ, R4 ;  /* 0x000000ffff207224 */ /* 0x000fe400078e0004 */
[----:B------:R-:W-:-:S07]  /*30c0*/  IMAD.MOV.U32 R33, RZ, RZ, R5 ;  /* 0x000000ffff217224 */ /* 0x000fce00078e0005 */
.L_x_37:
[----:B------:R-:W-:Y:S05]  /*30d0*/  BSYNC.RECONVERGENT B1 ;  /* 0x0000000000017941 */ /* 0x000fea0003800200 */
.L_x_36:
        /* <DEDUP_REMOVED lines=50> */
.L_x_39:
[----:B------:R-:W-:Y:S05]  /*3400*/  BSYNC.RECONVERGENT B1 ;  /* 0x0000000000017941 */ /* 0x000fea0003800200 */
.L_x_38:
        /* <DEDUP_REMOVED lines=25> */
.L_x_41:
[----:B------:R-:W-:Y:S05]  /*35a0*/  BSYNC.RECONVERGENT B1 ;  /* 0x0000000000017941 */ /* 0x000fea0003800200 */
.L_x_40:
[----:B------:R-:W-:Y:S01]  /*35b0*/  UMOV UR12, 0xeb1c432d ;  /* 0xeb1c432d000c7882 */ /* 0x000fe20000000000 */
[----:B------:R-:W-:Y:S01]  /*35c0*/  UMOV UR13, 0x3f0a36e2 ;  /* 0x3f0a36e2000d7882 */ /* 0x000fe20000000000 */
[----:B------:R-:W-:Y:S01]  /*35d0*/  DFMA R30, R30, R32, R4 ;  /* 0x000000201e1e722b */ /* 0x000fe20000000004 */
[----:B------:R-:W-:Y:S01]  /*35e0*/  UMOV UR10, 0x147ae148 ;  /* 0x147ae148000a7882 */ /* 0x000fe20000000000 */
[----:B------:R-:W-:Y:S01]  /*35f0*/  DADD R36, R26, UR12 ;  /* 0x0000000c1a247e29 */ /* 0x000fe20008000000 */
[----:B------:R-:W-:Y:S02]  /*3600*/  UMOV UR11, 0x3fd147ae ;  /* 0x3fd147ae000b7882 */ /* 0x000fe40000000000 */
[----:B------:R-:W-:-:S03]  /*3610*/  DFMA R4, R24, -UR10, -R28 ;  /* 0x8000000a18047c2b */ /* 0x000fc6000800081c */
[----:B------:R-:W-:Y:S02]  /*3620*/  DFMA R34, R30, UR12, R28 ;  /* 0x0000000c1e227c2b */ /* 0x000fe4000800001c */
[----:B------:R-:W-:-:S03]  /*3630*/  DADD R36, R36, R36 ;  /* 0x0000000024247229 */ /* 0x000fc60000000024 */
[----:B------:R-:W-:-:S05]  /*3640*/  DFMA R32, R4, R32, -R2 ;  /* 0x000000200420722b */ /* 0x000fca0000000802 */
        /* <DEDUP_REMOVED lines=26> */
.L_x_42:
[----:B------:R-:W-:-:S05]  /*37f0*/  IMAD.SHL.U32 R0, R3, 0x40, RZ ;  /* 0x0000004003007824 */ /* 0x000fca00078e00ff */
[----:B------:R-:W-:-:S04]  /*3800*/  LOP3.LUT R0, R0, 0x40, RZ, 0xc0, !PT ;  /* 0x0000004000007812 */ /* 0x000fc800078ec0ff */
[----:B------:R-:W-:-:S04]  /*3810*/  IADD3 R44, P0, PT, R0, UR8, RZ ;  /* 0x00000008002c7c10 */ /* 0x000fc8000ff1e0ff */
[----:B------:R-:W-:-:S05]  /*3820*/  IADD3.X R45, PT, PT, RZ, UR9, RZ, P0, !PT ;  /* 0x00000009ff2d7c10 */ /* 0x000fca00087fe4ff */
        /* <DEDUP_REMOVED lines=50> */
.L_x_44:
[----:B------:R-:W-:-:S07]  /*3b50*/  VIADD R2, R3, 0x1 ;  /* 0x0000000103027836 */ /* 0x000fce0000000000 */
.L_x_43:
        /* <DEDUP_REMOVED lines=27> */
.L_x_46:
[----:B------:R-:W-:Y:S05]  /*3d10*/  BSYNC.RECONVERGENT B1 ;  /* 0x0000000000017941 */ /* 0x000fea0003800200 */
.L_x_45:
        /* <DEDUP_REMOVED lines=52> */
.L_x_48:
[----:B------:R-:W-:Y:S05]  /*4060*/  BSYNC.RECONVERGENT B1 ;  /* 0x0000000000017941 */ /* 0x000fea0003800200 */
.L_x_47:
[----:B------:R-:W0:Y:S01]  /*4070*/  MUFU.RCP64H R5, 0.26999998092651367188 ;  /* 0x3fd147ae00057908 */ /* 0x000e220000001800 */
[----:B------:R-:W-:Y:S01]  /*4080*/  IMAD.MOV.U32 R36, RZ, RZ, 0x147ae148 ;  /* 0x147ae148ff247424 */ /* 0x000fe200078e00ff */
[----:B------:R-:W-:Y:S01]  /*4090*/  UMOV UR10, 0xeb1c432d ;  /* 0xeb1c432d000a7882 */ /* 0x000fe20000000000 */
[----:B------:R-:W-:Y:S01]  /*40a0*/  IMAD.MOV.U32 R37, RZ, RZ, 0x3fd147ae ;  /* 0x3fd147aeff257424 */ /* 0x000fe200078e00ff */
[----:B------:R-:W-:Y:S01]  /*40b0*/  UMOV UR11, 0x3f0a36e2 ;  /* 0x3f0a36e2000b7882 */ /* 0x000fe20000000000 */
[----:B------:R-:W-:Y:S01]  /*40c0*/  IMAD.MOV.U32 R4, RZ, RZ, 0x1 ;  /* 0x00000001ff047424 */ /* 0x000fe200078e00ff */
[----:B------:R-:W-:Y:S01]  /*40d0*/  DFMA R44, R32, UR10, R24 ;  /* 0x0000000a202c7c2b */ /* 0x000fe20008000018 */
[----:B------:R-:W-:Y:S07]  /*40e0*/  BSSY.RECONVERGENT B1, `(.L_x_49) ;  /* 0x0000015000017945 */ /* 0x000fee0003800200 */
[----:B------:R-:W-:-:S02]  /*40f0*/  DMUL R38, R44, R2 ;  /* 0x000000022c267228 */ /* 0x000fc40000000000 */
[----:B0-----:R-:W-:-:S08]  /*4100*/  DFMA R6, R4, -R36, 1 ;  /* 0x3ff000000406742b */ /* 0x001fd00000000824 */
[----:B------:R-:W-:Y:S01]  /*4110*/  FSETP.GEU.AND P1, PT, |R39|, 6.5827683646048100446e-37, PT ;  /* 0x036000002700780b */ /* 0x000fe20003f2e200 */
        /* <DEDUP_REMOVED lines=13> */
[----:B------:R-:W-:Y:S01]  /*41f0*/  IMAD.MOV.U32 R7, RZ, RZ, R39 ;  /* 0x000000ffff077224 */ /* 0x000fe200078e0027 */
[----:B------:R-:W-:Y:S01]  /*4200*/  MOV R0, 0x4230 ;  /* 0x0000423000007802 */ /* 0x000fe20000000f00 */
[----:B------:R-:W-:-:S07]  /*4210*/  IMAD.MOV.U32 R4, RZ, RZ, 0x147ae148 ;  /* 0x147ae148ff047424 */ /* 0x000fce00078e00ff */
[----:B------:R-:W-:Y:S05]  /*4220*/  CALL.REL.NOINC `($__internal_0_$__cuda_sm20_div_rn_f64_full) ;  /* 0x00000014009c7944 */ /* 0x000fea0003c00000 */
.L_x_50:
[----:B------:R-:W-:Y:S05]  /*4230*/  BSYNC.RECONVERGENT B1 ;  /* 0x0000000000017941 */ /* 0x000fea0003800200 */
.L_x_49:
[----:B------:R-:W0:Y:S01]  /*4240*/  MUFU.RCP64H R7, 0.26999998092651367188 ;  /* 0x3fd147ae00077908 */ /* 0x000e220000001800 */
[----:B------:R-:W-:Y:S01]  /*4250*/  IMAD.MOV.U32 R8, RZ, RZ, 0x147ae148 ;  /* 0x147ae148ff087424 */ /* 0x000fe200078e00ff */
[----:B------:R-:W-:Y:S01]  /*4260*/  UMOV UR10, 0xeb1c432d ;  /* 0xeb1c432d000a7882 */ /* 0x000fe20000000000 */
[----:B------:R-:W-:Y:S01]  /*4270*/  IMAD.MOV.U32 R9, RZ, RZ, 0x3fd147ae ;  /* 0x3fd147aeff097424 */ /* 0x000fe200078e00ff */
[----:B------:R-:W-:Y:S01]  /*4280*/  UMOV UR11, 0x3f0a36e2 ;  /* 0x3f0a36e2000b7882 */ /* 0x000fe20000000000 */
[----:B------:R-:W-:Y:S01]  /*4290*/  IMAD.MOV.U32 R6, RZ, RZ, 0x1 ;  /* 0x00000001ff067424 */ /* 0x000fe200078e00ff */
[----:B------:R-:W-:Y:S01]  /*42a0*/  DFMA R36, R36, R40, R4 ;  /* 0x000000282424722b */ /* 0x000fe20000000004 */
[----:B------:R-:W-:Y:S02]  /*42b0*/  BSSY.RECONVERGENT B1, `(.L_x_51) ;  /* 0x000001b000017945 */ /* 0x000fe40003800200 */
[----:B------:R-:W-:-:S05]  /*42c0*/  DFMA R34, R44, -R8, -R34 ;  /* 0x800000082c22722b */ /* 0x000fca0000000822 */
[----:B------:R-:W-:Y:S02]  /*42d0*/  DFMA R48, R36, UR10, R28 ;  /* 0x0000000a24307c2b */ /* 0x000fe4000800001c */
[----:B0-----:R-:W-:Y:S02]  /*42e0*/  DFMA R10, R6, -R8, 1 ;  /* 0x3ff00000060a742b */ /* 0x001fe40000000808 */
[----:B------:R-:W-:-:S06]  /*42f0*/  DFMA R34, R34, R40, -R38 ;  /* 0x000000282222722b */ /* 0x000fcc0000000826 */
[----:B------:R-:W-:Y:S02]  /*4300*/  DFMA R10, R10, R10, R10 ;  /* 0x0000000a0a0a722b */ /* 0x000fe4000000000a */
[----:B------:R-:W-:-:S06]  /*4310*/  DFMA R46, R34, UR10, R24 ;  /* 0x0000000a222e7c2b */ /* 0x000fcc0008000018 */
[----:B------:R-:W-:Y:S02]  /*4320*/  DFMA R10, R6, R10, R6 ;  /* 0x0000000a060a722b */ /* 0x000fe40000000006 */
[----:B------:R-:W-:Y:S02]  /*4330*/  DMUL R2, R46, R2 ;  /* 0x000000022e027228 */ /* 0x000fe40000000000 */
[----:B------:R-:W-:-:S04]  /*4340*/  DFMA R38, R48, -R8, R46 ;  /* 0x800000083026722b */ /* 0x000fc8000000002e */
[----:B------:R-:W-:-:S04]  /*4350*/  DFMA R6, R10, -R8, 1 ;  /* 0x3ff000000a06742b */ /* 0x000fc80000000808 */
[----:B------:R-:W-:-:S04]  /*4360*/  FSETP.GEU.AND P1, PT, |R3|, 6.5827683646048100446e-37, PT ;  /* 0x036000000300780b */ /* 0x000fc80003f2e200 */
        /* <DEDUP_REMOVED lines=15> */
.L_x_52:
[----:B------:R-:W-:Y:S05]  /*4460*/  BSYNC.RECONVERGENT B1 ;  /* 0x0000000000017941 */ /* 0x000fea0003800200 */
.L_x_51:
        /* <DEDUP_REMOVED lines=29> */
[----:B------:R-:W-:Y:S01]  /*4640*/  MOV R4, R44 ;  /* 0x0000002c00047202 */ /* 0x000fe20000000f00 */
[----:B------:R-:W-:Y:S01]  /*4650*/  IMAD.MOV.U32 R15, RZ, RZ, R45 ;  /* 0x000000ffff0f7224 */ /* 0x000fe200078e002d */
[----:B------:R-:W-:-:S07]  /*4660*/  MOV R12, 0x4680 ;  /* 0x00004680000c7802 */ /* 0x000fce0000000f00 */
[----:B------:R-:W-:Y:S05]  /*4670*/  CALL.REL.NOINC `($_Z14solve_all_gridPKdS0_PdS1_ii$__internal_trig_reduction_slowpathd) ;  /* 0x0000001800d87944 */ /* 0x000fea0003c00000 */
[----:B------:R-:W-:Y:S02]  /*4680*/  IMAD.MOV.U32 R46, RZ, RZ, R4 ;  /* 0x000000ffff2e7224 */ /* 0x000fe400078e0004 */
[----:B------:R-:W-:-:S07]  /*4690*/  IMAD.MOV.U32 R47, RZ, RZ, R5 ;  /* 0x000000ffff2f7224 */ /* 0x000fce00078e0005 */
.L_x_53:
        /* <DEDUP_REMOVED lines=11> */
[----:B------:R-:W-:-:S03]  /*4750*/  IMAD.MOV.U32 R0, RZ, RZ, 0x3da8ff83 ;  /* 0x3da8ff83ff007424 */ /* 0x000fc600078e00ff */
[----:B------:R-:W-:Y:S01]  /*4760*/  FSEL R52, R52, -8.06006814911005101289e+34, !P0 ;  /* 0xf9785eba34347808 */ /* 0x000fe20004000000 */
[----:B0-----:R-:W-:Y:S01]  /*4770*/  @!P2 IMAD.MOV.U32 R50, RZ, RZ, 0x1 ;  /* 0x00000001ff32a424 */ /* 0x001fe200078e00ff */
[----:B------:R-:W-:-:S06]  /*4780*/  FSEL R53, -R0, 0.11223486810922622681, !P0 ;  /* 0x3de5db6500357808 */ /* 0x000fcc0004000100 */
        /* <DEDUP_REMOVED lines=9> */
[----:B------:R-:W-:Y:S01]  /*4820*/  FSEL R7, R5, R47, !P0 ;  /* 0x0000002f05077208 */ /* 0x000fe20004000000 */
[----:B------:R-:W-:Y:S01]  /*4830*/  @!P2 DMUL R46, RZ, R44 ;  /* 0x0000002cff2ea228 */ /* 0x000fe20000000000 */
        /* <DEDUP_REMOVED lines=25> */
[----:B------:R-:W-:Y:S01]  /*49d0*/  MOV R46, R4 ;  /* 0x00000004002e7202 */ /* 0x000fe20000000f00 */
[----:B------:R-:W-:-:S07]  /*49e0*/  IMAD.MOV.U32 R47, RZ, RZ, R5 ;  /* 0x000000ffff2f7224 */ /* 0x000fce00078e0005 */
.L_x_55:
[----:B------:R-:W-:-:S07]  /*49f0*/  VIADD R50, R3, 0x1 ;  /* 0x0000000103327836 */ /* 0x000fce0000000000 */
.L_x_54:
        /* <DEDUP_REMOVED lines=27> */
.L_x_57:
[----:B------:R-:W-:Y:S05]  /*4bb0*/  BSYNC.RECONVERGENT B1 ;  /* 0x0000000000017941 */ /* 0x000fea0003800200 */
.L_x_56:
        /* <DEDUP_REMOVED lines=16> */
[----:B------:R-:W-:-:S08]  /*4cc0*/  DFMA R4, R44, R4, R6 ;  /* 0x000000042c04722b */ /* 0x000fd00000000006 */
[----:B---3--:R-:W-:-:S08]  /*4cd0*/  DFMA R4, R44, R4, R8 ;  /* 0x000000042c04722b */ /* 0x008fd00000000008 */
[----:B------:R-:W-:Y:S02]  /*4ce0*/  DFMA R10, R44, R4, R10 ;  /* 0x000000042c0a722b */ /* 0x000fe4000000000a */
[----:B------:R-:W0:Y:S01]  /*4cf0*/  MUFU.RCP64H R5, R49 ;  /* 0x0000003100057308 */ /* 0x000e220000001800 */
[----:B------:R-:W-:-:S05]  /*4d00*/  IMAD.MOV.U32 R4, RZ, RZ, 0x1 ;  /* 0x00000001ff047424 */ /* 0x000fca00078e00ff */
[----:B----4-:R-:W-:-:S08]  /*4d10*/  DFMA R10, R44, R10, R12 ;  /* 0x0000000a2c0a722b */ /* 0x010fd0000000000c */
[----:B------:R-:W-:Y:S02]  /*4d20*/  DFMA R10, R44, R10, R14 ;  /* 0x0000000a2c0a722b */ /* 0x000fe4000000000e */
[----:B0-----:R-:W-:-:S06]  /*4d30*/  DFMA R6, -R48, R4, 1 ;  /* 0x3ff000003006742b */ /* 0x001fcc0000000104 */
[----:B------:R-:W-:Y:S02]  /*4d40*/  DFMA R46, R10, R46, R46 ;  /* 0x0000002e0a2e722b */ /* 0x000fe4000000002e */
[----:B------:R-:W-:Y:S02]  /*4d50*/  DFMA R10, R44, R10, 1 ;  /* 0x3ff000002c0a742b */ /* 0x000fe4000000000a */
[----:B------:R-:W-:-:S08]  /*4d60*/  DFMA R6, R6, R6, R6 ;  /* 0x000000060606722b */ /* 0x000fd00000000006 */
[----:B------:R-:W-:Y:S01]  /*4d70*/  FSEL R10, R10, R46, !P0 ;  /* 0x0000002e0a0a7208 */ /* 0x000fe20004000000 */
[----:B------:R-:W-:Y:S01]  /*4d80*/  DFMA R6, R4, R6, R4 ;  /* 0x000000060406722b */ /* 0x000fe20000000004 */
[----:B------:R-:W-:Y:S02]  /*4d90*/  FSEL R11, R11, R47, !P0 ;  /* 0x0000002f0b0b7208 */ /* 0x000fe40004000000 */
[----:B------:R-:W-:-:S04]  /*4da0*/  LOP3.LUT P0, RZ, R50, 0x2, RZ, 0xc0, !PT ;  /* 0x0000000232ff7812 */ /* 0x000fc8000780c0ff */
[----:B------:R-:W-:Y:S02]  /*4db0*/  DADD R4, RZ, -R10 ;  /* 0x00000000ff047229 */ /* 0x000fe4000000080a */
[----:B------:R-:W-:-:S08]  /*4dc0*/  DFMA R8, -R48, R6, 1 ;  /* 0x3ff000003008742b */ /* 0x000fd00000000106 */
[----:B------:R-:W-:Y:S01]  /*4dd0*/  FSEL R4, R10, R4, !P0 ;  /* 0x000000040a047208 */ /* 0x000fe20004000000 */
[----:B------:R-:W-:Y:S01]  /*4de0*/  DFMA R8, R6, R8, R6 ;  /* 0x000000080608722b */ /* 0x000fe20000000006 */
        /* <DEDUP_REMOVED lines=15> */
.L_x_59:
[----:B------:R-:W-:Y:S05]  /*4ee0*/  BSYNC.RECONVERGENT B1 ;  /* 0x0000000000017941 */ /* 0x000fea0003800200 */
.L_x_58:
        /* <DEDUP_REMOVED lines=8> */
[----:B------:R-:W-:-:S06]  /*4f70*/  DFMA R50, R38, UR10, R28 ;  /* 0x0000000a26327c2b */ /* 0x000fcc000800001c */
[----:B------:R-:W-:Y:S02]  /*4f80*/  DMUL R44, R48, R4 ;  /* 0x00000004302c7228 */ /* 0x000fe40000000000 */
        /* <DEDUP_REMOVED lines=13> */
[----:B------:R-:W-:Y:S01]  /*5060*/  MOV R6, R44 ;  /* 0x0000002c00067202 */ /* 0x000fe20000000f00 */
[----:B------:R-:W-:Y:S01]  /*5070*/  IMAD.MOV.U32 R7, RZ, RZ, R45 ;  /* 0x000000ffff077224 */ /* 0x000fe200078e002d */
[----:B------:R-:W-:Y:S01]  /*5080*/  MOV R0, 0x50c0 ;  /* 0x000050c000007802 */ /* 0x000fe20000000f00 */
[----:B------:R-:W-:Y:S02]  /*5090*/  IMAD.MOV.U32 R4, RZ, RZ, 0x147ae148 ;  /* 0x147ae148ff047424 */ /* 0x000fe400078e00ff */
[----:B------:R-:W-:-:S07]  /*50a0*/  IMAD.MOV.U32 R5, RZ, RZ, 0x3fd147ae ;  /* 0x3fd147aeff057424 */ /* 0x000fce00078e00ff */
[----:B------:R-:W-:Y:S05]  /*50b0*/  CALL.REL.NOINC `($__internal_0_$__cuda_sm20_div_rn_f64_full) ;  /* 0x0000000400f87944 */ /* 0x000fea0003c00000 */
.L_x_61:
[----:B------:R-:W-:Y:S05]  /*50c0*/  BSYNC.RECONVERGENT B1 ;  /* 0x0000000000017941 */ /* 0x000fea0003800200 */
.L_x_60:
        /* <DEDUP_REMOVED lines=18> */
[----:B------:R-:W-:Y:S01]  /*51f0*/  DMUL R22, R22, R28 ;  /* 0x0000001c16167228 */ /* 0x000fe20000000000 */
[----:B------:R-:W-:Y:S07]  /*5200*/  BSSY.RECONVERGENT B0, `(.L_x_63) ;  /* 0x0000060000007945 */ /* 0x000fee0003800200 */
[C---:B------:R-:W-:Y:S02]  /*5210*/  DFMA R22, R20.reuse, R24, -R22 ;  /* 0x000000181416722b */ /* 0x040fe40000000816 */
[----:B------:R-:W-:-:S06]  /*5220*/  DADD R20, R20, R24 ;  /* 0x0000000014147229 */ /* 0x000fcc0000000018 */
[----:B------:R-:W-:-:S08]  /*5230*/  DMUL R22, R22, -4 ;  /* 0xc010000016167828 */ /* 0x000fd00000000000 */
[----:B------:R-:W-:-:S08]  /*5240*/  DFMA R22, R20, R20, R22 ;  /* 0x000000141416722b */ /* 0x000fd00000000016 */
[----:B------:R-:W-:-:S14]  /*5250*/  DSETP.GE.AND P0, PT, R22, RZ, PT ;  /* 0x000000ff1600722a */ /* 0x000fdc0003f06000 */
[----:B------:R-:W-:Y:S05]  /*5260*/  @!P0 BRA `(.L_x_64) ;  /* 0x0000000000808947 */ /* 0x000fea0003800000 */
[----:B------:R-:W0:Y:S01]  /*5270*/  MUFU.RSQ64H R3, R23 ;  /* 0x0000001700037308 */ /* 0x000e220000001c00 */
[----:B------:R-:W-:Y:S01]  /*5280*/  VIADD R2, R23, 0xfcb00000 ;  /* 0xfcb0000017027836 */ /* 0x000fe20000000000 */
[----:B------:R-:W-:Y:S01]  /*5290*/  BSSY.RECONVERGENT B1, `(.L_x_65) ;  /* 0x0000016000017945 */ /* 0x000fe20003800200 */
[----:B------:R-:W-:Y:S02]  /*52a0*/  IMAD.MOV.U32 R6, RZ, RZ, 0x0 ;  /* 0x00000000ff067424 */ /* 0x000fe400078e00ff */
[----:B------:R-:W-:Y:S01]  /*52b0*/  IMAD.MOV.U32 R7, RZ, RZ, 0x3fd80000 ;  /* 0x3fd80000ff077424 */ /* 0x000fe200078e00ff */
[----:B------:R-:W-:Y:S01]  /*52c0*/  ISETP.GE.U32.AND P0, PT, R2, 0x7ca00000, PT ;  /* 0x7ca000000200780c */ /* 0x000fe20003f06070 */
[----:B0-----:R-:W-:-:S08]  /*52d0*/  DMUL R4, R2, R2 ;  /* 0x0000000202047228 */ /* 0x001fd00000000000 */
[----:B------:R-:W-:-:S08]  /*52e0*/  DFMA R4, R22, -R4, 1 ;  /* 0x3ff000001604742b */ /* 0x000fd00000000804 */
[----:B------:R-:W-:Y:S02]  /*52f0*/  DFMA R6, R4, R6, 0.5 ;  /* 0x3fe000000406742b */ /* 0x000fe40000000006 */
[----:B------:R-:W-:-:S08]  /*5300*/  DMUL R4, R2, R4 ;  /* 0x0000000402047228 */ /* 0x000fd00000000000 */
[----:B------:R-:W-:-:S08]  /*5310*/  DFMA R8, R6, R4, R2 ;  /* 0x000000040608722b */ /* 0x000fd00000000002 */
[----:B------:R-:W-:Y:S02]  /*5320*/  DMUL R10, R22, R8 ;  /* 0x00000008160a7228 */ /* 0x000fe40000000000 */
[----:B------:R-:W-:Y:S02]  /*5330*/  VIADD R7, R9, 0xfff00000 ;  /* 0xfff0000009077836 */ /* 0x000fe40000000000 */
[----:B------:R-:W-:-:S04]  /*5340*/  IMAD.MOV.U32 R6, RZ, RZ, R8 ;  /* 0x000000ffff067224 */ /* 0x000fc800078e0008 */
[----:B------:R-:W-:-:S08]  /*5350*/  DFMA R12, R10, -R10, R22 ;  /* 0x8000000a0a0c722b */ /* 0x000fd00000000016 */
[----:B------:R-:W-:Y:S01]  /*5360*/  DFMA R4, R12, R6, R10 ;  /* 0x000000060c04722b */ /* 0x000fe2000000000a */
[----:B------:R-:W-:Y:S10]  /*5370*/  @!P0 BRA `(.L_x_66) ;  /* 0x00000000001c8947 */ /* 0x000ff40003800000 */
[----:B------:R-:W-:Y:S01]  /*5380*/  IMAD.MOV.U32 R4, RZ, RZ, R22 ;  /* 0x000000ffff047224 */ /* 0x000fe200078e0016 */
[----:B------:R-:W-:Y:S01]  /*5390*/  MOV R5, R23 ;  /* 0x0000001700057202 */ /* 0x000fe20000000f00 */
[----:B------:R-:W-:Y:S01]  /*53a0*/  IMAD.MOV.U32 R6, RZ, RZ, R8 ;  /* 0x000000ffff067224 */ /* 0x000fe200078e0008 */
[----:B------:R-:W-:Y:S01]  /*53b0*/  MOV R0, 0x53f0 ;  /* 0x000053f000007802 */ /* 0x000fe20000000f00 */
[----:B------:R-:W-:Y:S02]  /*53c0*/  IMAD.MOV.U32 R22, RZ, RZ, R12 ;  /* 0x000000ffff167224 */ /* 0x000fe400078e000c */
[----:B------:R-:W-:-:S07]  /*53d0*/  IMAD.MOV.U32 R23, RZ, RZ, R13 ;  /* 0x000000ffff177224 */ /* 0x000fce00078e000d */
[----:B------:R-:W-:Y:S05]  /*53e0*/  CALL.REL.NOINC `($__internal_1_$__cuda_sm20_dsqrt_rn_f64_mediumpath_v1) ;  /* 0x0000000800c47944 */ /* 0x000fea0003c00000 */
.L_x_66:
[----:B------:R-:W-:Y:S05]  /*53f0*/  BSYNC.RECONVERGENT B1 ;  /* 0x0000000000017941 */ /* 0x000fea0003800200 */
.L_x_65:
[C-C-:B------:R-:W-:Y:S02]  /*5400*/  DADD R2, R20.reuse, -R4.reuse ;  /* 0x0000000014027229 */ /* 0x140fe40000000804 */
[----:B------:R-:W-:-:S06]  /*5410*/  DADD R4, R20, R4 ;  /* 0x0000000014047229 */ /* 0x000fcc0000000004 */
[----:B------:R-:W-:Y:S02]  /*5420*/  DMUL R2, R2, 0.5 ;  /* 0x3fe0000002027828 */ /* 0x000fe40000000000 */
[----:B------:R-:W-:-:S06]  /*5430*/  DMUL R4, R4, 0.5 ;  /* 0x3fe0000004047828 */ /* 0x000fcc0000000000 */
[----:B------:R-:W-:Y:S02]  /*5440*/  DADD R2, -RZ, |R2| ;  /* 0x00000000ff027229 */ /* 0x000fe40000000502 */
[----:B------:R-:W-:Y:S01]  /*5450*/  DADD R4, -RZ, |R4| ;  /* 0x00000000ff047229 */ /* 0x000fe20000000504 */
[----:B------:R-:W-:Y:S10]  /*5460*/  BRA `(.L_x_67) ;  /* 0x0000000000e47947 */ /* 0x000ff40003800000 */
.L_x_64:
[----:B------:R-:W-:Y:S01]  /*5470*/  DADD R8, -RZ, -R22 ;  /* 0x00000000ff087229 */ /* 0x000fe20000000916 */
[----:B------:R-:W-:Y:S01]  /*5480*/  IMAD.MOV.U32 R6, RZ, RZ, 0x0 ;  /* 0x00000000ff067424 */ /* 0x000fe200078e00ff */
[----:B------:R-:W-:Y:S01]  /*5490*/  BSSY.RECONVERGENT B1, `(.L_x_68) ;  /* 0x0000018000017945 */ /* 0x000fe20003800200 */
[----:B------:R-:W-:Y:S01]  /*54a0*/  IMAD.MOV.U32 R7, RZ, RZ, 0x3fd80000 ;  /* 0x3fd80000ff077424 */ /* 0x000fe200078e00ff */
[----:B------:R-:W-:Y:S02]  /*54b0*/  DMUL R20, R20, 0.5 ;  /* 0x3fe0000014147828 */ /* 0x000fe40000000000 */
[----:B------:R-:W0:Y:S04]  /*54c0*/  MUFU.RSQ64H R3, R9 ;  /* 0x0000000900037308 */ /* 0x000e280000001c00 */
[----:B------:R-:W-:-:S05]  /*54d0*/  VIADD R2, R9, 0xfcb00000 ;  /* 0xfcb0000009027836 */ /* 0x000fca0000000000 */
[----:B------:R-:W-:Y:S01]  /*54e0*/  ISETP.GE.U32.AND P0, PT, R2, 0x7ca00000, PT ;  /* 0x7ca000000200780c */ /* 0x000fe20003f06070 */
[----:B0-----:R-:W-:-:S08]  /*54f0*/  DMUL R4, R2, R2 ;  /* 0x0000000202047228 */ /* 0x001fd00000000000 */
[----:B------:R-:W-:-:S08]  /*5500*/  DFMA R4, -R22, -R4, 1 ;  /* 0x3ff000001604742b */ /* 0x000fd00000000904 */
[----:B------:R-:W-:Y:S02]  /*5510*/  DFMA R6, R4, R6, 0.5 ;  /* 0x3fe000000406742b */ /* 0x000fe40000000006 */
[----:B------:R-:W-:-:S08]  /*5520*/  DMUL R4, R2, R4 ;  /* 0x0000000402047228 */ /* 0x000fd00000000000 */
[----:B------:R-:W-:-:S08]  /*5530*/  DFMA R10, R6, R4, R2 ;  /* 0x00000004060a722b */ /* 0x000fd00000000002 */
[----:B------:R-:W-:Y:S02]  /*5540*/  DMUL R12, R22, -R10 ;  /* 0x8000000a160c7228 */ /* 0x000fe40000000000 */
[----:B------:R-:W-:Y:S02]  /*5550*/  VIADD R7, R11, 0xfff00000 ;  /* 0xfff000000b077836 */ /* 0x000fe40000000000 */
[----:B------:R-:W-:-:S04]  /*5560*/  IMAD.MOV.U32 R6, RZ, RZ, R10 ;  /* 0x000000ffff067224 */ /* 0x000fc800078e000a */
[----:B------:R-:W-:-:S08]  /*5570*/  DFMA R22, R12, -R12, -R22 ;  /* 0x8000000c0c16722b */ /* 0x000fd00000000816 */
        /* <DEDUP_REMOVED lines=9> */
.L_x_69:
[----:B------:R-:W-:Y:S05]  /*5610*/  BSYNC.RECONVERGENT B1 ;  /* 0x0000000000017941 */ /* 0x000fea0003800200 */
.L_x_68:
[----:B------:R-:W-:Y:S01]  /*5620*/  DMUL R4, R4, 0.5 ;  /* 0x3fe0000004047828 */ /* 0x000fe20000000000 */
[----:B------:R-:W-:Y:S01]  /*5630*/  IMAD.MOV.U32 R6, RZ, RZ, 0x0 ;  /* 0x00000000ff067424 */ /* 0x000fe200078e00ff */
[----:B------:R-:W-:Y:S01]  /*5640*/  BSSY.RECONVERGENT B1, `(.L_x_70) ;  /* 0x0000019000017945 */ /* 0x000fe20003800200 */
[----:B------:R-:W-:-:S05]  /*5650*/  IMAD.MOV.U32 R7, RZ, RZ, 0x3fd80000 ;  /* 0x3fd80000ff077424 */ /* 0x000fca00078e00ff */
[----:B------:R-:W-:-:S08]  /*5660*/  DMUL R4, R4, R4 ;  /* 0x0000000404047228 */ /* 0x000fd00000000000 */
[----:B------:R-:W-:-:S06]  /*5670*/  DFMA R20, R20, R20, R4 ;  /* 0x000000141414722b */ /* 0x000fcc0000000004 */
[----:B------:R-:W0:Y:S04]  /*5680*/  MUFU.RSQ64H R3, R21 ;  /* 0x0000001500037308 */ /* 0x000e280000001c00 */
[----:B------:R-:W-:-:S05]  /*5690*/  VIADD R2, R21, 0xfcb00000 ;  /* 0xfcb0000015027836 */ /* 0x000fca0000000000 */
        /* <DEDUP_REMOVED lines=19> */
.L_x_71:
[----:B------:R-:W-:Y:S05]  /*57d0*/  BSYNC.RECONVERGENT B1 ;  /* 0x0000000000017941 */ /* 0x000fea0003800200 */
.L_x_70:
[----:B------:R-:W-:Y:S02]  /*57e0*/  IMAD.MOV.U32 R2, RZ, RZ, R4 ;  /* 0x000000ffff027224 */ /* 0x000fe400078e0004 */
[----:B------:R-:W-:-:S07]  /*57f0*/  IMAD.MOV.U32 R3, RZ, RZ, R5 ;  /* 0x000000ffff037224 */ /* 0x000fce00078e0005 */
.L_x_67:
[----:B------:R-:W-:Y:S05]  /*5800*/  BSYNC.RECONVERGENT B0 ;  /* 0x0000000000007941 */ /* 0x000fea0003800200 */
.L_x_63:
[----:B------:R-:W0:Y:S01]  /*5810*/  LDC.64 R6, c[0x0][0x390] ;  /* 0x0000e400ff067b82 */ /* 0x000e220000000a00 */
[----:B------:R-:W1:Y:S07]  /*5820*/  LDCU UR4, c[0x0][0x3a0] ;  /* 0x00007400ff0477ac */ /* 0x000e6e0008000800 */
[----:B------:R-:W2:Y:S01]  /*5830*/  LDC.64 R8, c[0x0][0x398] ;  /* 0x0000e600ff087b82 */ /* 0x000ea20000000a00 */
[----:B-1----:R-:W-:-:S04]  /*5840*/  IMAD R43, R42, UR4, R43 ;  /* 0x000000042a2b7c24 */ /* 0x002fc8000f8e022b */
[----:B0-----:R-:W-:-:S05]  /*5850*/  IMAD.WIDE R6, R43, 0x8, R6 ;  /* 0x000000082b067825 */ /* 0x001fca00078e0206 */
[----:B------:R-:W-:Y:S01]  /*5860*/  STG.E.64 desc[UR6][R6.64], R4 ;  /* 0x0000000406007986 */ /* 0x000fe2000c101b06 */
[----:B--2---:R-:W-:-:S05]  /*5870*/  IMAD.WIDE R8, R43, 0x8, R8 ;  /* 0x000000082b087825 */ /* 0x004fca00078e0208 */
[----:B------:R-:W-:Y:S01]  /*5880*/  STG.E.64 desc[UR6][R8.64], R2 ;  /* 0x0000000208007986 */ /* 0x000fe2000c101b06 */
[----:B------:R-:W-:Y:S05]  /*5890*/  EXIT ;  /* 0x000000000000794d */ /* 0x000fea0003800000 */
        .weak           $__internal_0_$__cuda_sm20_div_rn_f64_full
        .type           $__internal_0_$__cuda_sm20_div_rn_f64_full,@function
        .size           $__internal_0_$__cuda_sm20_div_rn_f64_full,($__internal_1_$__cuda_sm20_dsqrt_rn_f64_mediumpath_v1 - $__internal_0_$__cuda_sm20_div_rn_f64_full)
$__internal_0_$__cuda_sm20_div_rn_f64_full:
[C---:B------:R-:W-:Y:S01]  /*58a0*/  FSETP.GEU.AND P0, PT, |R5|.reuse, 1.469367938527859385e-39, PT ;  /* 0x001000000500780b */ /* 0x040fe20003f0e200 */
[--C-:B------:R-:W-:Y:S01]  /*58b0*/  IMAD.MOV.U32 R10, RZ, RZ, R4.reuse ;  /* 0x000000ffff0a7224 */ /* 0x100fe200078e0004 */
[C---:B------:R-:W-:Y:S01]  /*58c0*/  LOP3.LUT R8, R5.reuse, 0x800fffff, RZ, 0xc0, !PT ;  /* 0x800fffff05087812 */ /* 0x040fe200078ec0ff */
[----:B------:R-:W-:Y:S01]  /*58d0*/  IMAD.MOV.U32 R11, RZ, RZ, R5 ;  /* 0x000000ffff0b7224 */ /* 0x000fe200078e0005 */
[----:B------:R-:W-:Y:S01]  /*58e0*/  BSSY.RECONVERGENT B0, `(.L_x_72) ;  /* 0x000005c000007945 */ /* 0x000fe20003800200 */
[----:B------:R-:W-:Y:S01]  /*58f0*/  IMAD.MOV.U32 R12, RZ, RZ, R4 ;  /* 0x000000ffff0c7224 */ /* 0x000fe200078e0004 */
[----:B------:R-:W-:Y:S01]  /*5900*/  LOP3.LUT R13, R8, 0x3ff00000, RZ, 0xfc, !PT ;  /* 0x3ff00000080d7812 */ /* 0x000fe200078efcff */
[----:B------:R-:W-:Y:S01]  /*5910*/  IMAD.MOV.U32 R53, RZ, RZ, R7 ;  /* 0x000000ffff357224 */ /* 0x000fe200078e0007 */
[----:B------:R-:W-:Y:S01]  /*5920*/  LOP3.LUT R7, R5, 0x7ff00000, RZ, 0xc0, !PT ;  /* 0x7ff0000005077812 */ /* 0x000fe200078ec0ff */
[----:B------:R-:W-:Y:S02]  /*5930*/  IMAD.MOV.U32 R14, RZ, RZ, 0x1 ;  /* 0x00000001ff0e7424 */ /* 0x000fe400078e00ff */
[----:B------:R-:W-:Y:S01]  /*5940*/  IMAD.MOV.U32 R5, RZ, RZ, 0x1ca00000 ;  /* 0x1ca00000ff057424 */ /* 0x000fe200078e00ff */
[C---:B------:R-:W-:Y:S01]  /*5950*/  FSETP.GEU.AND P2, PT, |R53|.reuse, 1.469367938527859385e-39, PT ;  /* 0x001000003500780b */ /* 0x040fe20003f4e200 */
[----:B------:R-:W-:Y:S01]  /*5960*/  @!P0 DMUL R12, R10, 8.98846567431157953865e+307 ;  /* 0x7fe000000a0c8828 */ /* 0x000fe20000000000 */
[----:B------:R-:W-:Y:S01]  /*5970*/  LOP3.LUT R4, R53, 0x7ff00000, RZ, 0xc0, !PT ;  /* 0x7ff0000035047812 */ /* 0x000fe200078ec0ff */
[----:B------:R-:W-:-:S03]  /*5980*/  IMAD.MOV.U32 R52, RZ, RZ, R6 ;  /* 0x000000ffff347224 */ /* 0x000fc600078e0006 */
[----:B------:R-:W-:Y:S01]  /*5990*/  ISETP.GE.U32.AND P1, PT, R4, R7, PT ;  /* 0x000000070400720c */ /* 0x000fe20003f26070 */
[----:B------:R-:W0:Y:S03]  /*59a0*/  MUFU.RCP64H R15, R13 ;  /* 0x0000000d000f7308 */ /* 0x000e260000001800 */
[----:B------:R-:W-:Y:S02]  /*59b0*/  SEL R6, R5, 0x63400000, !P1 ;  /* 0x6340000005067807 */ /* 0x000fe40004800000 */
[----:B------:R-:W-:Y:S02]  /*59c0*/  @!P0 LOP3.LUT R7, R13, 0x7ff00000, RZ, 0xc0, !PT ;  /* 0x7ff000000d078812 */ /* 0x000fe400078ec0ff */
[----:B------:R-:W-:-:S04]  /*59d0*/  @!P2 LOP3.LUT R9, R11, 0x7ff00000, RZ, 0xc0, !PT ;  /* 0x7ff000000b09a812 */ /* 0x000fc800078ec0ff */
[----:B------:R-:W-:-:S04]  /*59e0*/  @!P2 ISETP.GE.U32.AND P3, PT, R4, R9, PT ;  /* 0x000000090400a20c */ /* 0x000fc80003f66070 */
[----:B------:R-:W-:Y:S01]  /*59f0*/  @!P2 SEL R8, R5, 0x63400000, !P3 ;  /* 0x634000000508a807 */ /* 0x000fe20005800000 */
[----:B0-----:R-:W-:-:S03]  /*5a00*/  DFMA R54, R14, -R12, 1 ;  /* 0x3ff000000e36742b */ /* 0x001fc6000000080c */
[----:B------:R-:W-:-:S04]  /*5a10*/  @!P2 LOP3.LUT R8, R8, 0x80000000, R53, 0xf8, !PT ;  /* 0x800000000808a812 */ /* 0x000fc800078ef835 */
[----:B------:R-:W-:Y:S01]  /*5a20*/  @!P2 LOP3.LUT R9, R8, 0x100000, RZ, 0xfc, !PT ;  /* 0x001000000809a812 */ /* 0x000fe200078efcff */
[----:B------:R-:W-:Y:S01]  /*5a30*/  DFMA R54, R54, R54, R54 ;  /* 0x000000363636722b */ /* 0x000fe20000000036 */
[----:B------:R-:W-:-:S07]  /*5a40*/  @!P2 MOV R8, RZ ;  /* 0x000000ff0008a202 */ /* 0x000fce0000000f00 */
[----:B------:R-:W-:Y:S01]  /*5a50*/  DFMA R14, R14, R54, R14 ;  /* 0x000000360e0e722b */ /* 0x000fe2000000000e */
[----:B------:R-:W-:Y:S01]  /*5a60*/  LOP3.LUT R55, R6, 0x800fffff, R53, 0xf8, !PT ;  /* 0x800fffff06377812 */ /* 0x000fe200078ef835 */
[----:B------:R-:W-:Y:S02]  /*5a70*/  IMAD.MOV.U32 R54, RZ, RZ, R52 ;  /* 0x000000ffff367224 */ /* 0x000fe400078e0034 */
[----:B------:R-:W-:-:S04]  /*5a80*/  IMAD.MOV.U32 R6, RZ, RZ, R4 ;  /* 0x000000ffff067224 */ /* 0x000fc800078e0004 */
[----:B------:R-:W-:Y:S02]  /*5a90*/  DFMA R56, R14, -R12, 1 ;  /* 0x3ff000000e38742b */ /* 0x000fe4000000080c */
[----:B------:R-:W-:-:S06]  /*5aa0*/  @!P2 DFMA R54, R54, 2, -R8 ;  /* 0x400000003636a82b */ /* 0x000fcc0000000808 */
[----:B------:R-:W-:-:S04]  /*5ab0*/  DFMA R56, R14, R56, R14 ;  /* 0x000000380e38722b */ /* 0x000fc8000000000e */
[----:B------:R-:W-:-:S04]  /*5ac0*/  @!P2 LOP3.LUT R6, R55, 0x7ff00000, RZ, 0xc0, !PT ;  /* 0x7ff000003706a812 */ /* 0x000fc800078ec0ff */
[----:B------:R-:W-:-:S08]  /*5ad0*/  DMUL R8, R56, R54 ;  /* 0x0000003638087228 */ /* 0x000fd00000000000 */
[----:B------:R-:W-:-:S08]  /*5ae0*/  DFMA R14, R8, -R12, R54 ;  /* 0x8000000c080e722b */ /* 0x000fd00000000036 */
[----:B------:R-:W-:Y:S01]  /*5af0*/  DFMA R14, R56, R14, R8 ;  /* 0x0000000e380e722b */ /* 0x000fe20000000008 */
[----:B------:R-:W-:Y:S02]  /*5b00*/  VIADD R8, R6, 0xffffffff ;  /* 0xffffffff06087836 */ /* 0x000fe40000000000 */
[----:B------:R-:W-:-:S03]  /*5b10*/  VIADD R9, R7, 0xffffffff ;  /* 0xffffffff07097836 */ /* 0x000fc60000000000 */
[----:B------:R-:W-:-:S04]  /*5b20*/  ISETP.GT.U32.AND P0, PT, R8, 0x7feffffe, PT ;  /* 0x7feffffe0800780c */ /* 0x000fc80003f04070 */
[----:B------:R-:W-:-:S13]  /*5b30*/  ISETP.GT.U32.OR P0, PT, R9, 0x7feffffe, P0 ;  /* 0x7feffffe0900780c */ /* 0x000fda0000704470 */
[----:B------:R-:W-:Y:S05]  /*5b40*/  @P0 BRA `(.L_x_73) ;  /* 0x0000000000740947 */ /* 0x000fea0003800000 */
[----:B------:R-:W-:-:S04]  /*5b50*/  LOP3.LUT R7, R11, 0x7ff00000, RZ, 0xc0, !PT ;  /* 0x7ff000000b077812 */ /* 0x000fc800078ec0ff */
[CC--:B------:R-:W-:Y:S02]  /*5b60*/  VIADDMNMX R6, R4.reuse, -R7.reuse, 0xb9600000, !PT ;  /* 0xb960000004067446 */ /* 0x0c0fe40007800907 */
[----:B------:R-:W-:Y:S01]  /*5b70*/  ISETP.GE.U32.AND P0, PT, R4, R7, PT ;  /* 0x000000070400720c */ /* 0x000fe20003f06070 */
[----:B------:R-:W-:Y:S01]  /*5b80*/  IMAD.MOV.U32 R4, RZ, RZ, RZ ;  /* 0x000000ffff047224 */ /* 0x000fe200078e00ff */
[----:B------:R-:W-:Y:S02]  /*5b90*/  VIMNMX R6, PT, PT, R6, 0x46a00000, PT ;  /* 0x46a0000006067848 */ /* 0x000fe40003fe0100 */
[----:B------:R-:W-:-:S05]  /*5ba0*/  SEL R5, R5, 0x63400000, !P0 ;  /* 0x6340000005057807 */ /* 0x000fca0004000000 */
[----:B------:R-:W-:-:S04]  /*5bb0*/  IMAD.IADD R6, R6, 0x1, -R5 ;  /* 0x0000000106067824 */ /* 0x000fc800078e0a05 */
[----:B------:R-:W-:-:S06]  /*5bc0*/  VIADD R5, R6, 0x7fe00000 ;  /* 0x7fe0000006057836 */ /* 0x000fcc0000000000 */
[----:B------:R-:W-:-:S10]  /*5bd0*/  DMUL R8, R14, R4 ;  /* 0x000000040e087228 */ /* 0x000fd40000000000 */
[----:B------:R-:W-:-:S13]  /*5be0*/  FSETP.GTU.AND P0, PT, |R9|, 1.469367938527859385e-39, PT ;  /* 0x001000000900780b */ /* 0x000fda0003f0c200 */
[----:B------:R-:W-:Y:S05]  /*5bf0*/  @P0 BRA `(.L_x_74) ;  /* 0x0000000000a80947 */ /* 0x000fea0003800000 */
[----:B------:R-:W-:-:S06]  /*5c00*/  DFMA R12, R14, -R12, R54 ;  /* 0x8000000c0e0c722b */ /* 0x000fcc0000000036 */
[----:B------:R-:W-:-:S04]  /*5c10*/  IMAD.MOV.U32 R12, RZ, RZ, RZ ;  /* 0x000000ffff0c7224 */ /* 0x000fc800078e00ff */
[C---:B------:R-:W-:Y:S02]  /*5c20*/  FSETP.NEU.AND P0, PT, R13.reuse, RZ, PT ;  /* 0x000000ff0d00720b */ /* 0x040fe40003f0d000 */
[----:B------:R-:W-:-:S04]  /*5c30*/  LOP3.LUT R4, R13, 0x80000000, R11, 0x48, !PT ;  /* 0x800000000d047812 */ /* 0x000fc800078e480b */
[----:B------:R-:W-:-:S07]  /*5c40*/  LOP3.LUT R13, R4, R5, RZ, 0xfc, !PT ;  /* 0x00000005040d7212 */ /* 0x000fce00078efcff */
[----:B------:R-:W-:Y:S05]  /*5c50*/  @!P0 BRA `(.L_x_74) ;  /* 0x0000000000908947 */ /* 0x000fea0003800000 */
[----:B------:R-:W-:Y:S01]  /*5c60*/  IMAD.MOV R11, RZ, RZ, -R6 ;  /* 0x000000ffff0b7224 */ /* 0x000fe200078e0a06 */
[----:B------:R-:W-:Y:S01]  /*5c70*/  IADD3 R6, PT, PT, -R6, -0x43300000, RZ ;  /* 0xbcd0000006067810 */ /* 0x000fe20007ffe1ff */
[----:B------:R-:W-:-:S06]  /*5c80*/  IMAD.MOV.U32 R10, RZ, RZ, RZ ;  /* 0x000000ffff0a7224 */ /* 0x000fcc00078e00ff */
[----:B------:R-:W-:Y:S02]  /*5c90*/  DFMA R10, R8, -R10, R14 ;  /* 0x8000000a080a722b */ /* 0x000fe4000000000e */
[----:B------:R-:W-:-:S08]  /*5ca0*/  DMUL.RP R14, R14, R12 ;  /* 0x0000000c0e0e7228 */ /* 0x000fd00000008000 */
[----:B------:R-:W-:Y:S02]  /*5cb0*/  FSETP.NEU.AND P0, PT, |R11|, R6, PT ;  /* 0x000000060b00720b */ /* 0x000fe40003f0d200 */
[----:B------:R-:W-:Y:S02]  /*5cc0*/  LOP3.LUT R5, R15, R4, RZ, 0x3c, !PT ;  /* 0x000000040f057212 */ /* 0x000fe400078e3cff */
[----:B------:R-:W-:Y:S02]  /*5cd0*/  FSEL R4, R14, R8, !P0 ;  /* 0x000000080e047208 */ /* 0x000fe40004000000 */
[----:B------:R-:W-:-:S03]  /*5ce0*/  FSEL R5, R5, R9, !P0 ;  /* 0x0000000905057208 */ /* 0x000fc60004000000 */
[----:B------:R-:W-:Y:S01]  /*5cf0*/  IMAD.MOV.U32 R8, RZ, RZ, R4 ;  /* 0x000000ffff087224 */ /* 0x000fe200078e0004 */
[----:B------:R-:W-:Y:S01]  /*5d00*/  MOV R9, R5 ;  /* 0x0000000500097202 */ /* 0x000fe20000000f00 */
[----:B------:R-:W-:Y:S06]  /*5d10*/  BRA `(.L_x_74) ;  /* 0x0000000000607947 */ /* 0x000fec0003800000 */
.L_x_73:
[----:B------:R-:W-:-:S14]  /*5d20*/  DSETP.NAN.AND P0, PT, R52, R52, PT ;  /* 0x000000343400722a */ /* 0x000fdc0003f08000 */
[----:B------:R-:W-:Y:S05]  /*5d30*/  @P0 BRA `(.L_x_75) ;  /* 0x00000000004c0947 */ /* 0x000fea0003800000 */
[----:B------:R-:W-:-:S14]  /*5d40*/  DSETP.NAN.AND P0, PT, R10, R10, PT ;  /* 0x0000000a0a00722a */ /* 0x000fdc0003f08000 */
[----:B------:R-:W-:Y:S05]  /*5d50*/  @P0 BRA `(.L_x_76) ;  /* 0x0000000000340947 */ /* 0x000fea0003800000 */
[----:B------:R-:W-:Y:S01]  /*5d60*/  ISETP.NE.AND P0, PT, R6, R7, PT ;  /* 0x000000070600720c */ /* 0x000fe20003f05270 */
[----:B------:R-:W-:Y:S02]  /*5d70*/  IMAD.MOV.U32 R8, RZ, RZ, 0x0 ;  /* 0x00000000ff087424 */ /* 0x000fe400078e00ff */
[----:B------:R-:W-:-:S10]  /*5d80*/  IMAD.MOV.U32 R9, RZ, RZ, -0x80000 ;  /* 0xfff80000ff097424 */ /* 0x000fd400078e00ff */
[----:B------:R-:W-:Y:S05]  /*5d90*/  @!P0 BRA `(.L_x_74) ;  /* 0x0000000000408947 */ /* 0x000fea0003800000 */
[----:B------:R-:W-:Y:S02]  /*5da0*/  ISETP.NE.AND P0, PT, R6, 0x7ff00000, PT ;  /* 0x7ff000000600780c */ /* 0x000fe40003f05270 */
[----:B------:R-:W-:Y:S02]  /*5db0*/  LOP3.LUT R5, R53, 0x80000000, R11, 0x48, !PT ;  /* 0x8000000035057812 */ /* 0x000fe400078e480b */
[----:B------:R-:W-:-:S13]  /*5dc0*/  ISETP.EQ.OR P0, PT, R7, RZ, !P0 ;  /* 0x000000ff0700720c */ /* 0x000fda0004702670 */
[----:B------:R-:W-:Y:S01]  /*5dd0*/  @P0 LOP3.LUT R4, R5, 0x7ff00000, RZ, 0xfc, !PT ;  /* 0x7ff0000005040812 */ /* 0x000fe200078efcff */
[----:B------:R-:W-:Y:S02]  /*5de0*/  @!P0 IMAD.MOV.U32 R8, RZ, RZ, RZ ;  /* 0x000000ffff088224 */ /* 0x000fe400078e00ff */
[----:B------:R-:W-:Y:S02]  /*5df0*/  @!P0 IMAD.MOV.U32 R9, RZ, RZ, R5 ;  /* 0x000000ffff098224 */ /* 0x000fe400078e0005 */
[----:B------:R-:W-:Y:S02]  /*5e00*/  @P0 IMAD.MOV.U32 R8, RZ, RZ, RZ ;  /* 0x000000ffff080224 */ /* 0x000fe400078e00ff */
[----:B------:R-:W-:Y:S01]  /*5e10*/  @P0 IMAD.MOV.U32 R9, RZ, RZ, R4 ;  /* 0x000000ffff090224 */ /* 0x000fe200078e0004 */
[----:B------:R-:W-:Y:S06]  /*5e20*/  BRA `(.L_x_74) ;  /* 0x00000000001c7947 */ /* 0x000fec0003800000 */
.L_x_76:
[----:B------:R-:W-:Y:S01]  /*5e30*/  LOP3.LUT R5, R11, 0x80000, RZ, 0xfc, !PT ;  /* 0x000800000b057812 */ /* 0x000fe200078efcff */
[----:B------:R-:W-:-:S04]  /*5e40*/  IMAD.MOV.U32 R8, RZ, RZ, R10 ;  /* 0x000000ffff087224 */ /* 0x000fc800078e000a */
[----:B------:R-:W-:Y:S01]  /*5e50*/  IMAD.MOV.U32 R9, RZ, RZ, R5 ;  /* 0x000000ffff097224 */ /* 0x000fe200078e0005 */
[----:B------:R-:W-:Y:S06]  /*5e60*/  BRA `(.L_x_74) ;  /* 0x00000000000c7947 */ /* 0x000fec0003800000 */
.L_x_75:
[----:B------:R-:W-:Y:S01]  /*5e70*/  LOP3.LUT R5, R53, 0x80000, RZ, 0xfc, !PT ;  /* 0x0008000035057812 */ /* 0x000fe200078efcff */
[----:B------:R-:W-:-:S04]  /*5e80*/  IMAD.MOV.U32 R8, RZ, RZ, R52 ;  /* 0x000000ffff087224 */ /* 0x000fc800078e0034 */
[----:B------:R-:W-:-:S07]  /*5e90*/  IMAD.MOV.U32 R9, RZ, RZ, R5 ;  /* 0x000000ffff097224 */ /* 0x000fce00078e0005 */
.L_x_74:
[----:B------:R-:W-:Y:S05]  /*5ea0*/  BSYNC.RECONVERGENT B0 ;  /* 0x0000000000007941 */ /* 0x000fea0003800200 */
.L_x_72:
[----:B------:R-:W-:Y:S01]  /*5eb0*/  IMAD.MOV.U32 R6, RZ, RZ, R0 ;  /* 0x000000ffff067224 */ /* 0x000fe200078e0000 */
[----:B------:R-:W-:Y:S01]  /*5ec0*/  MOV R4, R8 ;  /* 0x0000000800047202 */ /* 0x000fe20000000f00 */
[----:B------:R-:W-:Y:S02]  /*5ed0*/  IMAD.MOV.U32 R7, RZ, RZ, 0x0 ;  /* 0x00000000ff077424 */ /* 0x000fe400078e00ff */
[----:B------:R-:W-:Y:S02]  /*5ee0*/  IMAD.MOV.U32 R5, RZ, RZ, R9 ;  /* 0x000000ffff057224 */ /* 0x000fe400078e0009 */
[----:B------:R-:W-:Y:S05]  /*5ef0*/  RET.REL.NODEC R6 `(_Z14solve_all_gridPKdS0_PdS1_ii) ;  /* 0xffffffa006407950 */ /* 0x000fea0003c3ffff */
        .weak           $__internal_1_$__cuda_sm20_dsqrt_rn_f64_mediumpath_v1
        .type           $__internal_1_$__cuda_sm20_dsqrt_rn_f64_mediumpath_v1,@function
        .size           $__internal_1_$__cuda_sm20_dsqrt_rn_f64_mediumpath_v1,($_Z14solve_all_gridPKdS0_PdS1_ii$__internal_trig_reduction_slowpathd - $__internal_1_$__cuda_sm20_dsqrt_rn_f64_mediumpath_v1)
$__internal_1_$__cuda_sm20_dsqrt_rn_f64_mediumpath_v1:
[----:B------:R-:W-:Y:S01]  /*5f00*/  ISETP.GE.U32.AND P0, PT, R2, -0x3400000, PT ;  /* 0xfcc000000200780c */ /* 0x000fe20003f06070 */
[----:B------:R-:W-:Y:S01]  /*5f10*/  BSSY.RECONVERGENT B2, `(.L_x_77) ;  /* 0x0000027000027945 */ /* 0x000fe20003800200 */
[----:B------:R-:W-:Y:S02]  /*5f20*/  IMAD.MOV.U32 R2, RZ, RZ, R22 ;  /* 0x000000ffff027224 */ /* 0x000fe400078e0016 */
[----:B------:R-:W-:Y:S02]  /*5f30*/  IMAD.MOV.U32 R3, RZ, RZ, R23 ;  /* 0x000000ffff037224 */ /* 0x000fe400078e0017 */
[----:B------:R-:W-:Y:S02]  /*5f40*/  IMAD.MOV.U32 R8, RZ, RZ, R10 ;  /* 0x000000ffff087224 */ /* 0x000fe400078e000a */
[----:B------:R-:W-:-:S05]  /*5f50*/  IMAD.MOV.U32 R9, RZ, RZ, R11 ;  /* 0x000000ffff097224 */ /* 0x000fca00078e000b */
[----:B------:R-:W-:Y:S05]  /*5f60*/  @!P0 BRA `(.L_x_78) ;  /* 0x0000000000208947 */ /* 0x000fea0003800000 */
[----:B------:R-:W-:-:S10]  /*5f70*/  DFMA.RM R2, R2, R6, R8 ;  /* 0x000000060202722b */ /* 0x000fd40000004008 */
[----:B------:R-:W-:-:S05]  /*5f80*/  IADD3 R6, P0, PT, R2, 0x1, RZ ;  /* 0x0000000102067810 */ /* 0x000fca0007f1e0ff */
[----:B------:R-:W-:-:S06]  /*5f90*/  IMAD.X R7, RZ, RZ, R3, P0 ;  /* 0x000000ffff077224 */ /* 0x000fcc00000e0603 */
[----:B------:R-:W-:-:S08]  /*5fa0*/  DFMA.RP R4, -R2, R6, R4 ;  /* 0x000000060204722b */ /* 0x000fd00000008104 */
[----:B------:R-:W-:-:S06]  /*5fb0*/  DSETP.GT.AND P0, PT, R4, RZ, PT ;  /* 0x000000ff0400722a */ /* 0x000fcc0003f04000 */
[----:B------:R-:W-:Y:S02]  /*5fc0*/  FSEL R2, R6, R2, P0 ;  /* 0x0000000206027208 */ /* 0x000fe40000000000 */
[----:B------:R-:W-:Y:S01]  /*5fd0*/  FSEL R3, R7, R3, P0 ;  /* 0x0000000307037208 */ /* 0x000fe20000000000 */
[----:B------:R-:W-:Y:S06]  /*5fe0*/  BRA `(.L_x_79) ;  /* 0x0000000000647947 */ /* 0x000fec0003800000 */
.L_x_78:
[----:B------:R-:W-:-:S14]  /*5ff0*/  DSETP.NE.AND P0, PT, R4, RZ, PT ;  /* 0x000000ff0400722a */ /* 0x000fdc0003f05000 */
[----:B------:R-:W-:Y:S05]  /*6000*/  @!P0 BRA `(.L_x_80) ;  /* 0x0000000000588947 */ /* 0x000fea0003800000 */
[----:B------:R-:W-:-:S13]  /*6010*/  ISETP.GE.AND P0, PT, R5, RZ, PT ;  /* 0x000000ff0500720c */ /* 0x000fda0003f06270 */
[----:B------:R-:W-:Y:S02]  /*6020*/  @!P0 IMAD.MOV.U32 R2, RZ, RZ, 0x0 ;  /* 0x00000000ff028424 */ /* 0x000fe400078e00ff */
[----:B------:R-:W-:Y:S01]  /*6030*/  @!P0 IMAD.MOV.U32 R3, RZ, RZ, -0x80000 ;  /* 0xfff80000ff038424 */ /* 0x000fe200078e00ff */
[----:B------:R-:W-:Y:S06]  /*6040*/  @!P0 BRA `(.L_x_79) ;  /* 0x00000000004c8947 */ /* 0x000fec0003800000 */
[----:B------:R-:W-:-:S13]  /*6050*/  ISETP.GT.AND P0, PT, R5, 0x7fefffff, PT ;  /* 0x7fefffff0500780c */ /* 0x000fda0003f04270 */
[----:B------:R-:W-:Y:S05]  /*6060*/  @P0 BRA `(.L_x_80) ;  /* 0x0000000000400947 */ /* 0x000fea0003800000 */
[----:B------:R-:W-:Y:S01]  /*6070*/  DMUL R2, R4, 8.11296384146066816958e+31 ;  /* 0x4690000004027828 */ /* 0x000fe20000000000 */
[----:B------:R-:W-:Y:S01]  /*6080*/  IMAD.MOV.U32 R8, RZ, RZ, 0x0 ;  /* 0x00000000ff087424 */ /* 0x000fe200078e00ff */
[----:B------:R-:W-:Y:S01]  /*6090*/  MOV R4, RZ ;  /* 0x000000ff00047202 */ /* 0x000fe20000000f00 */
[----:B------:R-:W-:-:S03]  /*60a0*/  IMAD.MOV.U32 R9, RZ, RZ, 0x3fd80000 ;  /* 0x3fd80000ff097424 */ /* 0x000fc600078e00ff */
[----:B------:R-:W0:Y:S02]  /*60b0*/  MUFU.RSQ64H R5, R3 ;  /* 0x0000000300057308 */ /* 0x000e240000001c00 */
[----:B0-----:R-:W-:-:S08]  /*60c0*/  DMUL R6, R4, R4 ;  /* 0x0000000404067228 */ /* 0x001fd00000000000 */
[----:B------:R-:W-:-:S08]  /*60d0*/  DFMA R6, R2, -R6, 1 ;  /* 0x3ff000000206742b */ /* 0x000fd00000000806 */
[----:B------:R-:W-:Y:S02]  /*60e0*/  DFMA R8, R6, R8, 0.5 ;  /* 0x3fe000000608742b */ /* 0x000fe40000000008 */
[----:B------:R-:W-:-:S08]  /*60f0*/  DMUL R6, R4, R6 ;  /* 0x0000000604067228 */ /* 0x000fd00000000000 */
[----:B------:R-:W-:-:S08]  /*6100*/  DFMA R6, R8, R6, R4 ;  /* 0x000000060806722b */ /* 0x000fd00000000004 */
[----:B------:R-:W-:Y:S02]  /*6110*/  DMUL R4, R2, R6 ;  /* 0x0000000602047228 */ /* 0x000fe40000000000 */
[----:B------:R-:W-:-:S06]  /*6120*/  VIADD R7, R7, 0xfff00000 ;  /* 0xfff0000007077836 */ /* 0x000fcc0000000000 */
[----:B------:R-:W-:-:S08]  /*6130*/  DFMA R8, R4, -R4, R2 ;  /* 0x800000040408722b */ /* 0x000fd00000000002 */
[----:B------:R-:W-:-:S10]  /*6140*/  DFMA R2, R6, R8, R4 ;  /* 0x000000080602722b */ /* 0x000fd40000000004 */
[----:B------:R-:W-:Y:S01]  /*6150*/  VIADD R3, R3, 0xfcb00000 ;  /* 0xfcb0000003037836 */ /* 0x000fe20000000000 */
[----:B------:R-:W-:Y:S06]  /*6160*/  BRA `(.L_x_79) ;  /* 0x0000000000047947 */ /* 0x000fec0003800000 */
.L_x_80:
[----:B------:R-:W-:-:S11]  /*6170*/  DADD R2, R4, R4 ;  /* 0x0000000004027229 */ /* 0x000fd60000000004 */
.L_x_79:
[----:B------:R-:W-:Y:S05]  /*6180*/  BSYNC.RECONVERGENT B2 ;  /* 0x0000000000027941 */ /* 0x000fea0003800200 */
.L_x_77:
[----:B------:R-:W-:Y:S02]  /*6190*/  IMAD.MOV.U32 R4, RZ, RZ, R2 ;  /* 0x000000ffff047224 */ /* 0x000fe400078e0002 */
[----:B------:R-:W-:Y:S02]  /*61a0*/  IMAD.MOV.U32 R5, RZ, RZ, R3 ;  /* 0x000000ffff057224 */ /* 0x000fe400078e0003 */
[----:B------:R-:W-:Y:S02]  /*61b0*/  IMAD.MOV.U32 R2, RZ, RZ, R0 ;  /* 0x000000ffff027224 */ /* 0x000fe400078e0000 */
[----:B------:R-:W-:-:S04]  /*61c0*/  IMAD.MOV.U32 R3, RZ, RZ, 0x0 ;  /* 0x00000000ff037424 */ /* 0x000fc800078e00ff */
[----:B------:R-:W-:Y:S05]  /*61d0*/  RET.REL.NODEC R2 `(_Z14solve_all_gridPKdS0_PdS1_ii) ;  /* 0xffffff9c02887950 */ /* 0x000fea0003c3ffff */
        .type           $_Z14solve_all_gridPKdS0_PdS1_ii$__internal_trig_reduction_slowpathd,@function
        .size           $_Z14solve_all_gridPKdS0_PdS1_ii$__internal_trig_reduction_slowpathd,(.L_x_88 - $_Z14solve_all_gridPKdS0_PdS1_ii$__internal_trig_reduction_slowpathd)
$_Z14solve_all_gridPKdS0_PdS1_ii$__internal_trig_reduction_slowpathd:
[----:B------:R-:W-:Y:S01]  /*61e0*/  SHF.R.U32.HI R47, RZ, 0x14, R15 ;  /* 0x00000014ff2f7819 */ /* 0x000fe2000001160f */
[----:B------:R-:W-:-:S03]  /*61f0*/  IMAD.MOV.U32 R3, RZ, RZ, RZ ;  /* 0x000000ffff037224 */ /* 0x000fc600078e00ff */
[----:B------:R-:W-:-:S04]  /*6200*/  LOP3.LUT R0, R47, 0x7ff, RZ, 0xc0, !PT ;  /* 0x000007ff2f007812 */ /* 0x000fc800078ec0ff */
[----:B------:R-:W-:-:S13]  /*6210*/  ISETP.NE.AND P0, PT, R0, 0x7ff, PT ;  /* 0x000007ff0000780c */ /* 0x000fda0003f05270 */
[----:B------:R-:W-:Y:S05]  /*6220*/  @!P0 BRA `(.L_x_81) ;  /* 0x0000000800348947 */ /* 0x000fea0003800000 */
[----:B------:R-:W-:Y:S01]  /*6230*/  VIADD R2, R0, 0xfffffc00 ;  /* 0xfffffc0000027836 */ /* 0x000fe20000000000 */
[----:B------:R-:W-:-:S04]  /*6240*/  CS2R R52, SRZ ;  /* 0x0000000000347805 */ /* 0x000fc8000001ff00 */
[----:B------:R-:W-:Y:S02]  /*6250*/  SHF.R.U32.HI R0, RZ, 0x6, R2 ;  /* 0x00000006ff007819 */ /* 0x000fe40000011602 */
[----:B------:R-:W-:Y:S02]  /*6260*/  ISETP.GE.U32.AND P0, PT, R2, 0x80, PT ;  /* 0x000000800200780c */ /* 0x000fe40003f06070 */
[C---:B------:R-:W-:Y:S02]  /*6270*/  IADD3 R3, PT, PT, -R0.reuse, 0x13, RZ ;  /* 0x0000001300037810 */ /* 0x040fe40007ffe1ff */
[----:B------:R-:W-:Y:S02]  /*6280*/  IADD3 R7, PT, PT, -R0, 0xf, RZ ;  /* 0x0000000f00077810 */ /* 0x000fe40007ffe1ff */
[----:B------:R-:W-:-:S04]  /*6290*/  SEL R3, R3, 0x12, P0 ;  /* 0x0000001203037807 */ /* 0x000fc80000000000 */
[----:B------:R-:W-:-:S13]  /*62a0*/  ISETP.GE.AND P0, PT, R7, R3, PT ;  /* 0x000000030700720c */ /* 0x000fda0003f06270 */
[----:B------:R-:W-:Y:S05]  /*62b0*/  @P0 BRA `(.L_x_82) ;  /* 0x0000000000940947 */ /* 0x000fea0003800000 */
[C---:B------:R-:W-:Y:S01]  /*62c0*/  SHF.L.U64.HI R2, R4.reuse, 0xb, R15 ;  /* 0x0000000b04027819 */ /* 0x040fe2000001020f */
[----:B------:R-:W-:Y:S01]  /*62d0*/  IMAD.MOV.U32 R6, RZ, RZ, RZ ;  /* 0x000000ffff067224 */ /* 0x000fe200078e00ff */
[----:B------:R-:W-:Y:S02]  /*62e0*/  SHF.L.U32 R4, R4, 0xb, RZ ;  /* 0x0000000b04047819 */ /* 0x000fe400000006ff */
[----:B------:R-:W-:Y:S02]  /*62f0*/  CS2R R52, SRZ ;  /* 0x0000000000347805 */ /* 0x000fe4000001ff00 */
[----:B------:R-:W-:Y:S01]  /*6300*/  IADD3 R5, PT, PT, RZ, -R0, -R3 ;  /* 0x80000000ff057210 */ /* 0x000fe20007ffe803 */
[----:B------:R-:W0:Y:S01]  /*6310*/  LDCU.64 UR10, c[0x0][0x358] ;  /* 0x00006b00ff0a77ac */ /* 0x000e220008000a00 */
[----:B------:R-:W-:-:S07]  /*6320*/  LOP3.LUT R2, R2, 0x80000000, RZ, 0xfc, !PT ;  /* 0x8000000002027812 */ /* 0x000fce00078efcff */
.L_x_83:
[----:B------:R-:W1:Y:S02]  /*6330*/  LDC.64 R8, c[0x4][0x158] ;  /* 0x01005600ff087b82 */ /* 0x000e640000000a00 */
[----:B-1----:R-:W-:-:S06]  /*6340*/  IMAD.WIDE R50, R7, 0x8, R8 ;  /* 0x0000000807327825 */ /* 0x002fcc00078e0208 */
[----:B0-----:R-:W2:Y:S01]  /*6350*/  LDG.E.64.CONSTANT R50, desc[UR10][R50.64] ;  /* 0x0000000a32327981 */ /* 0x001ea2000c1e9b00 */
[----:B------:R-:W-:Y:S01]  /*6360*/  IMAD.MOV.U32 R10, RZ, RZ, R52 ;  /* 0x000000ffff0a7224 */ /* 0x000fe200078e0034 */
[----:B------:R-:W-:Y:S01]  /*6370*/  IADD3 R7, PT, PT, R7, 0x1, RZ ;  /* 0x0000000107077810 */ /* 0x000fe20007ffe0ff */
[----:B------:R-:W-:Y:S02]  /*6380*/  IMAD.MOV.U32 R11, RZ, RZ, R53 ;  /* 0x000000ffff0b7224 */ /* 0x000fe400078e0035 */
[----:B------:R-:W-:Y:S02]  /*6390*/  VIADD R5, R5, 0x1 ;  /* 0x0000000105057836 */ /* 0x000fe40000000000 */
[C---:B------:R-:W-:Y:S02]  /*63a0*/  IMAD R13, R6.reuse, 0x8, R1 ;  /* 0x00000008060d7824 */ /* 0x040fe400078e0201 */
[----:B------:R-:W-:Y:S02]  /*63b0*/  VIADD R6, R6, 0x1 ;  /* 0x0000000106067836 */ /* 0x000fe40000000000 */
[----:B--2---:R-:W-:-:S04]  /*63c0*/  IMAD.WIDE.U32 R10, P3, R50, R4, R10 ;  /* 0x00000004320a7225 */ /* 0x004fc8000786000a */
[C---:B------:R-:W-:Y:S02]  /*63d0*/  IMAD R9, R50.reuse, R2, RZ ;  /* 0x0000000232097224 */ /* 0x040fe400078e02ff */
[----:B------:R-:W-:Y:S02]  /*63e0*/  IMAD R8, R51, R4, RZ ;  /* 0x0000000433087224 */ /* 0x000fe400078e02ff */
[----:B------:R-:W-:Y:S01]  /*63f0*/  IMAD.MOV.U32 R52, RZ, RZ, R10 ;  /* 0x000000ffff347224 */ /* 0x000fe200078e000a */
[----:B------:R-:W-:Y:S01]  /*6400*/  IADD3 R9, P0, PT, R9, R11, RZ ;  /* 0x0000000b09097210 */ /* 0x000fe20007f1e0ff */
[----:B------:R-:W-:-:S03]  /*6410*/  IMAD.HI.U32 R11, R50, R2, RZ ;  /* 0x00000002320b7227 */ /* 0x000fc600078e00ff */
[----:B------:R-:W-:Y:S01]  /*6420*/  IADD3 R53, P1, PT, R8, R9, RZ ;  /* 0x0000000908357210 */ /* 0x000fe20007f3e0ff */
[----:B------:R-:W-:-:S04]  /*6430*/  IMAD.HI.U32 R8, R51, R4, RZ ;  /* 0x0000000433087227 */ /* 0x000fc800078e00ff */
[----:B------:R-:W-:Y:S01]  /*6440*/  IMAD.X R11, RZ, RZ, R11, P3 ;  /* 0x000000ffff0b7224 */ /* 0x000fe200018e060b */
[----:B------:R0:W-:Y:S01]  /*6450*/  STL.64 [R13], R52 ;  /* 0x000000340d007387 */ /* 0x0001e20000100a00 */
[----:B------:R-:W-:-:S03]  /*6460*/  IMAD.HI.U32 R9, R51, R2, RZ ;  /* 0x0000000233097227 */ /* 0x000fc600078e00ff */
[----:B------:R-:W-:Y:S01]  /*6470*/  IADD3.X R11, P0, PT, R8, R11, RZ, P0, !PT ;  /* 0x0000000b080b7210 */ /* 0x000fe2000071e4ff */
[----:B------:R-:W-:-:S04]  /*6480*/  IMAD R10, R51, R2, RZ ;  /* 0x00000002330a7224 */ /* 0x000fc800078e02ff */
[----:B------:R-:W-:Y:S01]  /*6490*/  IMAD.X R9, RZ, RZ, R9, P0 ;  /* 0x000000ffff097224 */ /* 0x000fe200000e0609 */
[----:B------:R-:W-:Y:S02]  /*64a0*/  ISETP.NE.AND P0, PT, R5, -0xf, PT ;  /* 0xfffffff10500780c */ /* 0x000fe40003f05270 */
[----:B------:R-:W-:-:S05]  /*64b0*/  IADD3.X R10, P1, PT, R10, R11, RZ, P1, !PT ;  /* 0x0000000b0a0a7210 */ /* 0x000fca0000f3e4ff */
[----:B------:R-:W-:Y:S02]  /*64c0*/  IMAD.X R11, RZ, RZ, R9, P1 ;  /* 0x000000ffff0b7224 */ /* 0x000fe400008e0609 */
[----:B0-----:R-:W-:Y:S02]  /*64d0*/  IMAD.MOV.U32 R52, RZ, RZ, R10 ;  /* 0x000000ffff347224 */ /* 0x001fe400078e000a */
[----:B------:R-:W-:Y:S02]  /*64e0*/  IMAD.MOV.U32 R53, RZ, RZ, R11 ;  /* 0x000000ffff357224 */ /* 0x000fe400078e000b */
[----:B------:R-:W-:Y:S05]  /*64f0*/  @P0 BRA `(.L_x_83) ;  /* 0xfffffffc008c0947 */ /* 0x000fea000383ffff */
[----:B------:R-:W-:-:S07]  /*6500*/  IMAD.MOV.U32 R7, RZ, RZ, R3 ;  /* 0x000000ffff077224 */ /* 0x000fce00078e0003 */
.L_x_82:
[----:B------:R-:W-:Y:S01]  /*6510*/  LOP3.LUT P0, R47, R47, 0x3f, RZ, 0xc0, !PT ;  /* 0x0000003f2f2f7812 */ /* 0x000fe2000780c0ff */
[----:B------:R-:W-:-:S04]  /*6520*/  IMAD.IADD R0, R0, 0x1, R7 ;  /* 0x0000000100007824 */ /* 0x000fc800078e0207 */
[----:B------:R-:W-:-:S05]  /*6530*/  IMAD.U32 R10, R0, 0x8, R1 ;  /* 0x00000008000a7824 */ /* 0x000fca00078e0001 */
[----:B------:R0:W-:Y:S04]  /*6540*/  STL.64 [R10+-0x78], R52 ;  /* 0xffff88340a007387 */ /* 0x0001e80000100a00 */
[----:B------:R-:W2:Y:S04]  /*6550*/  @P0 LDL.64 R6, [R1+0x8] ;  /* 0x0000080001060983 */ /* 0x000ea80000100a00 */
[----:B------:R-:W3:Y:S04]  /*6560*/  LDL.64 R4, [R1+0x10] ;  /* 0x0000100001047983 */ /* 0x000ee80000100a00 */
[----:B------:R-:W4:Y:S01]  /*6570*/  LDL.64 R2, [R1+0x18] ;  /* 0x0000180001027983 */ /* 0x000f220000100a00 */
[----:B------:R-:W-:-:S02]  /*6580*/  @P0 LOP3.LUT R0, R47, 0x3f, RZ, 0x3c, !PT ;  /* 0x0000003f2f000812 */ /* 0x000fc400078e3cff */
[--C-:B--2---:R-:W-:Y:S02]  /*6590*/  @P0 SHF.R.U64 R11, R6, 0x1, R7.reuse ;  /* 0x00000001060b0819 */ /* 0x104fe40000001207 */
[----:B------:R-:W-:Y:S02]  /*65a0*/  @P0 SHF.R.U32.HI R13, RZ, 0x1, R7 ;  /* 0x00000001ff0d0819 */ /* 0x000fe40000011607 */
[--C-:B---3--:R-:W-:Y:S02]  /*65b0*/  @P0 SHF.R.U32.HI R7, RZ, 0x1, R5.reuse ;  /* 0x00000001ff070819 */ /* 0x108fe40000011605 */
[C---:B------:R-:W-:Y:S02]  /*65c0*/  @P0 SHF.R.U64 R6, R4.reuse, 0x1, R5 ;  /* 0x0000000104060819 */ /* 0x040fe40000001205 */
[----:B------:R-:W-:Y:S02]  /*65d0*/  @P0 SHF.L.U32 R9, R4, R47, RZ ;  /* 0x0000002f04090219 */ /* 0x000fe400000006ff */
[----:B0-----:R-:W-:-:S02]  /*65e0*/  @P0 SHF.R.U64 R10, R11, R0, R13 ;  /* 0x000000000b0a0219 */ /* 0x001fc4000000120d */
[-C--:B------:R-:W-:Y:S02]  /*65f0*/  @P0 SHF.L.U64.HI R8, R4, R47.reuse, R5 ;  /* 0x0000002f04080219 */ /* 0x080fe40000010205 */
[-C--:B------:R-:W-:Y:S02]  /*6600*/  @P0 SHF.R.U32.HI R13, RZ, R0.reuse, R13 ;  /* 0x00000000ff0d0219 */ /* 0x080fe4000001160d */
[----:B----4-:R-:W-:Y:S02]  /*6610*/  @P0 SHF.L.U32 R11, R2, R47, RZ ;  /* 0x0000002f020b0219 */ /* 0x010fe400000006ff */
[----:B------:R-:W-:Y:S02]  /*6620*/  @P0 SHF.R.U64 R6, R6, R0, R7 ;  /* 0x0000000006060219 */ /* 0x000fe40000001207 */
[----:B------:R-:W-:Y:S02]  /*6630*/  @P0 LOP3.LUT R4, R9, R10, RZ, 0xfc, !PT ;  /* 0x0000000a09040212 */ /* 0x000fe400078efcff */
[----:B------:R-:W-:-:S02]  /*6640*/  @P0 LOP3.LUT R5, R8, R13, RZ, 0xfc, !PT ;  /* 0x0000000d08050212 */ /* 0x000fc400078efcff */
[----:B------:R-:W-:Y:S02]  /*6650*/  @P0 SHF.L.U64.HI R47, R2, R47, R3 ;  /* 0x0000002f022f0219 */ /* 0x000fe40000010203 */
[----:B------:R-:W-:Y:S02]  /*6660*/  @P0 LOP3.LUT R2, R11, R6, RZ, 0xfc, !PT ;  /* 0x000000060b020212 */ /* 0x000fe400078efcff */
[----:B------:R-:W-:Y:S01]  /*6670*/  @P0 SHF.R.U32.HI R6, RZ, R0, R7 ;  /* 0x00000000ff060219 */ /* 0x000fe20000011607 */
[C---:B------:R-:W-:Y:S01]  /*6680*/  IMAD.SHL.U32 R0, R4.reuse, 0x4, RZ ;  /* 0x0000000404007824 */ /* 0x040fe200078e00ff */
[----:B------:R-:W-:Y:S02]  /*6690*/  SHF.L.U64.HI R4, R4, 0x2, R5 ;  /* 0x0000000204047819 */ /* 0x000fe40000010205 */
[----:B------:R-:W-:Y:S02]  /*66a0*/  @P0 LOP3.LUT R3, R47, R6, RZ, 0xfc, !PT ;  /* 0x000000062f030212 */ /* 0x000fe400078efcff */
[----:B------:R-:W-:-:S02]  /*66b0*/  SHF.L.W.U32.HI R5, R5, 0x2, R2 ;  /* 0x0000000205057819 */ /* 0x000fc40000010e02 */
[----:B------:R-:W-:Y:S02]  /*66c0*/  IADD3 RZ, P0, PT, RZ, -R0, RZ ;  /* 0x80000000ffff7210 */ /* 0x000fe40007f1e0ff */
[----:B------:R-:W-:Y:S02]  /*66d0*/  LOP3.LUT R7, RZ, R4, RZ, 0x33, !PT ;  /* 0x00000004ff077212 */ /* 0x000fe400078e33ff */
[----:B------:R-:W-:Y:S02]  /*66e0*/  SHF.L.W.U32.HI R6, R2, 0x2, R3 ;  /* 0x0000000202067819 */ /* 0x000fe40000010e03 */
[----:B------:R-:W-:Y:S02]  /*66f0*/  LOP3.LUT R8, RZ, R5, RZ, 0x33, !PT ;  /* 0x00000005ff087212 */ /* 0x000fe400078e33ff */
[----:B------:R-:W-:Y:S02]  /*6700*/  IADD3.X R7, P0, PT, RZ, R7, RZ, P0, !PT ;  /* 0x00000007ff077210 */ /* 0x000fe4000071e4ff */
[----:B------:R-:W-:-:S02]  /*6710*/  LOP3.LUT R9, RZ, R6, RZ, 0x33, !PT ;  /* 0x00000006ff097212 */ /* 0x000fc400078e33ff */
[----:B------:R-:W-:Y:S02]  /*6720*/  IADD3.X R8, P1, PT, RZ, R8, RZ, P0, !PT ;  /* 0x00000008ff087210 */ /* 0x000fe4000073e4ff */
[----:B------:R-:W-:-:S03]  /*6730*/  ISETP.GT.U32.AND P3, PT, R5, -0x1, PT ;  /* 0xffffffff0500780c */ /* 0x000fc60003f64070 */
[----:B------:R-:W-:Y:S01]  /*6740*/  IMAD.X R9, RZ, RZ, R9, P1 ;  /* 0x000000ffff097224 */ /* 0x000fe200008e0609 */
[----:B------:R-:W-:-:S04]  /*6750*/  ISETP.GT.AND.EX P0, PT, R6, -0x1, PT, P3 ;  /* 0xffffffff0600780c */ /* 0x000fc80003f04330 */
[----:B------:R-:W-:Y:S02]  /*6760*/  SEL R2, R6, R9, P0 ;  /* 0x0000000906027207 */ /* 0x000fe40000000000 */
[----:B------:R-:W-:Y:S02]  /*6770*/  SEL R5, R5, R8, P0 ;  /* 0x0000000805057207 */ /* 0x000fe40000000000 */
[----:B------:R-:W-:Y:S02]  /*6780*/  ISETP.NE.U32.AND P1, PT, R2, RZ, PT ;  /* 0x000000ff0200720c */ /* 0x000fe40003f25070 */
[----:B------:R-:W-:Y:S02]  /*6790*/  SEL R7, R4, R7, P0 ;  /* 0x0000000704077207 */ /* 0x000fe40000000000 */
[----:B------:R-:W-:Y:S01]  /*67a0*/  SEL R10, R5, R2, !P1 ;  /* 0x00000002050a7207 */ /* 0x000fe20004800000 */
[----:B------:R-:W-:-:S03]  /*67b0*/  @!P0 IMAD.MOV R0, RZ, RZ, -R0 ;  /* 0x000000ffff008224 */ /* 0x000fc600078e0a00 */
[----:B------:R-:W0:Y:S02]  /*67c0*/  FLO.U32 R8, R10 ;  /* 0x0000000a00087300 */ /* 0x000e2400000e0000 */
[C---:B0-----:R-:W-:Y:S02]  /*67d0*/  IADD3 R9, PT, PT, -R8.reuse, 0x1f, RZ ;  /* 0x0000001f08097810 */ /* 0x041fe40007ffe1ff */
[----:B------:R-:W-:-:S03]  /*67e0*/  IADD3 R8, PT, PT, -R8, 0x3f, RZ ;  /* 0x0000003f08087810 */ /* 0x000fc60007ffe1ff */
[----:B------:R-:W-:-:S05]  /*67f0*/  @P1 IMAD.MOV R8, RZ, RZ, R9 ;  /* 0x000000ffff081224 */ /* 0x000fca00078e0209 */
[----:B------:R-:W-:-:S13]  /*6800*/  ISETP.NE.AND P1, PT, R8, RZ, PT ;  /* 0x000000ff0800720c */ /* 0x000fda0003f25270 */
[----:B------:R-:W-:Y:S05]  /*6810*/  @!P1 BRA `(.L_x_84) ;  /* 0x0000000000289947 */ /* 0x000fea0003800000 */
[----:B------:R-:W-:Y:S02]  /*6820*/  LOP3.LUT R4, R8, 0x3f, RZ, 0xc0, !PT ;  /* 0x0000003f08047812 */ /* 0x000fe400078ec0ff */
[--C-:B------:R-:W-:Y:S02]  /*6830*/  SHF.R.U64 R0, R0, 0x1, R7.reuse ;  /* 0x0000000100007819 */ /* 0x100fe40000001207 */
[CC--:B------:R-:W-:Y:S02]  /*6840*/  SHF.L.U64.HI R2, R5.reuse, R4.reuse, R2 ;  /* 0x0000000405027219 */ /* 0x0c0fe40000010202 */
[----:B------:R-:W-:Y:S02]  /*6850*/  SHF.L.U32 R5, R5, R4, RZ ;  /* 0x0000000405057219 */ /* 0x000fe400000006ff */
[----:B------:R-:W-:Y:S02]  /*6860*/  SHF.R.U32.HI R7, RZ, 0x1, R7 ;  /* 0x00000001ff077819 */ /* 0x000fe40000011607 */
[----:B------:R-:W-:-:S04]  /*6870*/  LOP3.LUT R4, R8, 0x3f, RZ, 0xc, !PT ;  /* 0x0000003f08047812 */ /* 0x000fc800078e0cff */
[-CC-:B------:R-:W-:Y:S02]  /*6880*/  SHF.R.U64 R0, R0, R4.reuse, R7.reuse ;  /* 0x0000000400007219 */ /* 0x180fe40000001207 */
[----:B------:R-:W-:Y:S02]  /*6890*/  SHF.R.U32.HI R7, RZ, R4, R7 ;  /* 0x00000004ff077219 */ /* 0x000fe40000011607 */
[----:B------:R-:W-:Y:S02]  /*68a0*/  LOP3.LUT R5, R5, R0, RZ, 0xfc, !PT ;  /* 0x0000000005057212 */ /* 0x000fe400078efcff */
[----:B------:R-:W-:-:S07]  /*68b0*/  LOP3.LUT R2, R2, R7, RZ, 0xfc, !PT ;  /* 0x0000000702027212 */ /* 0x000fce00078efcff */
.L_x_84:
[----:B------:R-:W-:Y:S01]  /*68c0*/  IMAD.WIDE.U32 R10, R5, 0x2168c235, RZ ;  /* 0x2168c235050a7825 */ /* 0x000fe200078e00ff */
[----:B------:R-:W-:Y:S02]  /*68d0*/  MOV R47, RZ ;  /* 0x000000ff002f7202 */ /* 0x000fe40000000f00 */
[----:B------:R-:W-:Y:S01]  /*68e0*/  SHF.R.U32.HI R3, RZ, 0x1e, R3 ;  /* 0x0000001eff037819 */ /* 0x000fe20000011603 */
[----:B------:R-:W-:Y:S01]  /*68f0*/  IMAD.MOV.U32 R46, RZ, RZ, R11 ;  /* 0x000000ffff2e7224 */ /* 0x000fe200078e000b */
[----:B------:R-:W-:Y:S01]  /*6900*/  IADD3 RZ, P1, PT, R10, R10, RZ ;  /* 0x0000000a0aff7210 */ /* 0x000fe20007f3e0ff */
[----:B------:R-:W-:Y:S01]  /*6910*/  IMAD.HI.U32 R0, R2, -0x36f0255e, RZ ;  /* 0xc90fdaa202007827 */ /* 0x000fe200078e00ff */
[----:B------:R-:W-:-:S03]  /*6920*/  LEA.HI R3, R6, R3, RZ, 0x1 ;  /* 0x0000000306037211 */ /* 0x000fc600078f08ff */
[----:B------:R-:W-:-:S04]  /*6930*/  IMAD.WIDE.U32 R4, R5, -0x36f0255e, R46 ;  /* 0xc90fdaa205047825 */ /* 0x000fc800078e002e */
[C---:B------:R-:W-:Y:S02]  /*6940*/  IMAD R7, R2.reuse, -0x36f0255e, RZ ;  /* 0xc90fdaa202077824 */ /* 0x040fe400078e02ff */
[----:B------:R-:W-:-:S04]  /*6950*/  IMAD.WIDE.U32 R4, P3, R2, 0x2168c235, R4 ;  /* 0x2168c23502047825 */ /* 0x000fc80007860004 */
[----:B------:R-:W-:Y:S01]  /*6960*/  IMAD.X R0, RZ, RZ, R0, P3 ;  /* 0x000000ffff007224 */ /* 0x000fe200018e0600 */
[----:B------:R-:W-:Y:S02]  /*6970*/  IADD3 R7, P3, PT, R7, R5, RZ ;  /* 0x0000000507077210 */ /* 0x000fe40007f7e0ff */
[----:B------:R-:W-:Y:S02]  /*6980*/  IADD3.X RZ, P1, PT, R4, R4, RZ, P1, !PT ;  /* 0x0000000404ff7210 */ /* 0x000fe40000f3e4ff */
[C---:B------:R-:W-:Y:S01]  /*6990*/  ISETP.GT.U32.AND P4, PT, R7.reuse, RZ, PT ;  /* 0x000000ff0700720c */ /* 0x040fe20003f84070 */
[----:B------:R-:W-:Y:S01]  /*69a0*/  IMAD.X R5, RZ, RZ, R0, P3 ;  /* 0x000000ffff057224 */ /* 0x000fe200018e0600 */
[----:B------:R-:W-:-:S04]  /*69b0*/  IADD3.X R2, P3, PT, R7, R7, RZ, P1, !PT ;  /* 0x0000000707027210 */ /* 0x000fc80000f7e4ff */
[C---:B------:R-:W-:Y:S01]  /*69c0*/  ISETP.GT.AND.EX P1, PT, R5.reuse, RZ, PT, P4 ;  /* 0x000000ff0500720c */ /* 0x040fe20003f24340 */
[----:B------:R-:W-:-:S03]  /*69d0*/  IMAD.X R0, R5, 0x1, R5, P3 ;  /* 0x0000000105007824 */ /* 0x000fc600018e0605 */
[----:B------:R-:W-:Y:S02]  /*69e0*/  SEL R2, R2, R7, P1 ;  /* 0x0000000702027207 */ /* 0x000fe40000800000 */
[----:B------:R-:W-:Y:S02]  /*69f0*/  SEL R0, R0, R5, P1 ;  /* 0x0000000500007207 */ /* 0x000fe40000800000 */
[----:B------:R-:W-:-:S05]  /*6a00*/  IADD3 R5, P3, PT, R2, 0x1, RZ ;  /* 0x0000000102057810 */ /* 0x000fca0007f7e0ff */
[----:B------:R-:W-:-:S05]  /*6a10*/  IMAD.X R0, RZ, RZ, R0, P3 ;  /* 0x000000ffff007224 */ /* 0x000fca00018e0600 */
[----:B------:R-:W-:-:S04]  /*6a20*/  SHF.R.U64 R5, R5, 0xa, R0 ;  /* 0x0000000a05057819 */ /* 0x000fc80000001200 */
[----:B------:R-:W-:Y:S02]  /*6a30*/  IADD3 R7, P3, PT, R5, 0x1, RZ ;  /* 0x0000000105077810 */ /* 0x000fe40007f7e0ff */
[----:B------:R-:W-:Y:S02]  /*6a40*/  SEL R5, RZ, 0xffffffff, !P1 ;  /* 0xffffffffff057807 */ /* 0x000fe40004800000 */
[----:B------:R-:W-:Y:S02]  /*6a50*/  LEA.HI.X R0, R0, RZ, RZ, 0x16, P3 ;  /* 0x000000ff00007211 */ /* 0x000fe400018fb4ff */
[----:B------:R-:W-:Y:S01]  /*6a60*/  LOP3.LUT P1, R2, R15, 0x80000000, RZ, 0xc0, !PT ;  /* 0x800000000f027812 */ /* 0x000fe2000782c0ff */
[----:B------:R-:W-:Y:S01]  /*6a70*/  IMAD.IADD R5, R5, 0x1, -R8 ;  /* 0x0000000105057824 */ /* 0x000fe200078e0a08 */
[--C-:B------:R-:W-:Y:S02]  /*6a80*/  SHF.R.U64 R7, R7, 0x1, R0.reuse ;  /* 0x0000000107077819 */ /* 0x100fe40000001200 */
[----:B------:R-:W-:Y:S01]  /*6a90*/  SHF.R.U32.HI R0, RZ, 0x1, R0 ;  /* 0x00000001ff007819 */ /* 0x000fe20000011600 */
[----:B------:R-:W-:Y:S01]  /*6aa0*/  IMAD.SHL.U32 R5, R5, 0x100000, RZ ;  /* 0x0010000005057824 */ /* 0x000fe200078e00ff */
[----:B------:R-:W-:-:S02]  /*6ab0*/  IADD3 R4, P3, P4, RZ, RZ, R7 ;  /* 0x000000ffff047210 */ /* 0x000fc40007c7e007 */
[----:B------:R-:W-:Y:S02]  /*6ac0*/  @!P0 LOP3.LUT R2, R2, 0x80000000, RZ, 0x3c, !PT ;  /* 0x8000000002028812 */ /* 0x000fe400078e3cff */
[----:B------:R-:W-:-:S03]  /*6ad0*/  IADD3.X R5, PT, PT, R5, 0x3fe00000, R0, P3, P4 ;  /* 0x3fe0000005057810 */ /* 0x000fc60001fe8400 */
[----:B------:R-:W-:Y:S01]  /*6ae0*/  @P1 IMAD.MOV R3, RZ, RZ, -R3 ;  /* 0x000000ffff031224 */ /* 0x000fe200078e0a03 */
[----:B------:R-:W-:-:S07]  /*6af0*/  LOP3.LUT R15, R5, R2, RZ, 0xfc, !PT ;  /* 0x00000002050f7212 */ /* 0x000fce00078efcff */
.L_x_81:
[----:B------:R-:W-:Y:S02]  /*6b00*/  IMAD.MOV.U32 R13, RZ, RZ, 0x0 ;  /* 0x00000000ff0d7424 */ /* 0x000fe400078e00ff */
[----:B------:R-:W-:Y:S02]  /*6b10*/  IMAD.MOV.U32 R5, RZ, RZ, R15 ;  /* 0x000000ffff057224 */ /* 0x000fe400078e000f */
[----:B------:R-:W-:Y:S05]  /*6b20*/  RET.REL.NODEC R12 `(_Z14solve_all_gridPKdS0_PdS1_ii) ;  /* 0xffffff940c347950 */ /* 0x000fea0003c3ffff */
.L_x_85:
        /* <DEDUP_REMOVED lines=13> */
.L_x_88:


//--------------------- .nv.global.init           --------------------------
	.section	.nv.global.init,"aw",@progbits
	.align	16
.nv.global.init:
	.type		__cudart_sin_cos_coeffs,@object
	.size		__cudart_sin_cos_coeffs,(__cudart_i2opi_d - __cudart_sin_cos_coeffs)
__cudart_sin_cos_coeffs:
        /*0000*/ 	.byte	0x46, 0xd2, 0xb0, 0x2c, 0xf1, 0xe5, 0x5a, 0xbe, 0x92, 0xe3, 0xac, 0x69, 0xe3, 0x1d, 0xc7, 0x3e
        /*0010*/ 	.byte	0xa1, 0x62, 0xdb, 0x19, 0xa0, 0x01, 0x2a, 0xbf, 0x18, 0x08, 0x11, 0x11, 0x11, 0x11, 0x81, 0x3f
        /*0020*/ 	.byte	0x54, 0x55, 0x55, 0x55, 0x55, 0x55, 0xc5, 0xbf, 0x00, 0x00, 0x00, 0x00, 0x00, 0x00, 0x00, 0x00
        /*0030*/ 	.byte	0x00, 0x00, 0x00, 0x00, 0x00, 0x00, 0x00, 0x00, 0x64, 0x81, 0xfd, 0x20, 0x83, 0xff, 0xa8, 0xbd
        /*0040*/ 	.byte	0x28, 0x85, 0xef, 0xc1, 0xa7, 0xee, 0x21, 0x3e, 0xd9, 0xe6, 0x06, 0x8e, 0x4f, 0x7e, 0x92, 0xbe
        /*0050*/ 	.byte	0xe9, 0xbc, 0xdd, 0x19, 0xa0, 0x01, 0xfa, 0x3e, 0x47, 0x5d, 0xc1, 0x16, 0x6c, 0xc1, 0x56, 0xbf
        /*0060*/ 	.byte	0x51, 0x55, 0x55, 0x55, 0x55, 0x55, 0xa5, 0x3f, 0x00, 0x00, 0x00, 0x00, 0x00, 0x00, 0xe0, 0xbf
        /*0070*/ 	.byte	0x00, 0x00, 0x00, 0x00, 0x00, 0x00, 0xf0, 0x3f, 0x00, 0x00, 0x00, 0x00, 0x00, 0x00, 0x00, 0x00
	.type		__cudart_i2opi_d,@object
	.size		__cudart_i2opi_d,(.L_43 - __cudart_i2opi_d)
__cudart_i2opi_d:
        /* <DEDUP_REMOVED lines=9> */
.L_43:


//--------------------- .nv.shared.reserved.0     --------------------------
	.section	.nv.shared.reserved.0,"aw",@nobits
	.weak		__nv_reservedSMEM_offset_0_alias
	.size		__nv_reservedSMEM_offset_0_alias, 0, 64
	.other		__nv_reservedSMEM_offset_0_alias,@"STO_CUDA_RESERVED_SHARED STV_DEFAULT"
__nv_reservedSMEM_offset_0_alias:
	.zero		0
	.zero		64


//--------------------- .nv.global                --------------------------
	.section	.nv.global,"aw",@nobits
.nv.global:
	.type		_ZN34_INTERNAL_d05d3c03_4_k_cu_3ee193926thrust24THRUST_300001_SM_1000_NS3seqE,@object
	.size		_ZN34_INTERNAL_d05d3c03_4_k_cu_3ee193926thrust24THRUST_300001_SM_1000_NS3seqE,(_ZN34_INTERNAL_d05d3c03_4_k_cu_3ee193924cuda3std3__48in_placeE - _ZN34_INTERNAL_d05d3c03_4_k_cu_3ee193926thrust24THRUST_300001_SM_1000_NS3seqE)
_ZN34_INTERNAL_d05d3c03_4_k_cu_3ee193926thrust24THRUST_300001_SM_1000_NS3seqE:
	.zero		1
	.type		_ZN34_INTERNAL_d05d3c03_4_k_cu_3ee193924cuda3std3__48in_placeE,@object
	.size		_ZN34_INTERNAL_d05d3c03_4_k_cu_3ee193924cuda3std3__48in_placeE,(_ZN34_INTERNAL_d05d3c03_4_k_cu_3ee193924cuda3std6ranges3__45__cpo4sizeE - _ZN34_INTERNAL_d05d3c03_4_k_cu_3ee193924cuda3std3__48in_placeE)
_ZN34_INTERNAL_d05d3c03_4_k_cu_3ee193924cuda3std3__48in_placeE:
	.zero		1
	.type		_ZN34_INTERNAL_d05d3c03_4_k_cu_3ee193924cuda3std6ranges3__45__cpo4sizeE,@object
	.size		_ZN34_INTERNAL_d05d3c03_4_k_cu_3ee193924cuda3std6ranges3__45__cpo4sizeE,(_ZN34_INTERNAL_d05d3c03_4_k_cu_3ee193926thrust24THRUST_300001_SM_1000_NS12placeholders2_3E - _ZN34_INTERNAL_d05d3c03_4_k_cu_3ee193924cuda3std6ranges3__45__cpo4sizeE)
_ZN34_INTERNAL_d05d3c03_4_k_cu_3ee193924cuda3std6ranges3__45__cpo4sizeE:
	.zero		1
	.type		_ZN34_INTERNAL_d05d3c03_4_k_cu_3ee193926thrust24THRUST_300001_SM_1000_NS12placeholders2_3E,@object
	.size		_ZN34_INTERNAL_d05d3c03_4_k_cu_3ee193926thrust24THRUST_300001_SM_1000_NS12placeholders2_3E,(_ZN34_INTERNAL_d05d3c03_4_k_cu_3ee193924cuda3std3__45__cpo6cbeginE - _ZN34_INTERNAL_d05d3c03_4_k_cu_3ee193926thrust24THRUST_300001_SM_1000_NS12placeholders2_3E)
_ZN34_INTERNAL_d05d3c03_4_k_cu_3ee193926thrust24THRUST_300001_SM_1000_NS12placeholders2_3E:
	.zero		1
	.type		_ZN34_INTERNAL_d05d3c03_4_k_cu_3ee193924cuda3std3__45__cpo6cbeginE,@object
	.size		_ZN34_INTERNAL_d05d3c03_4_k_cu_3ee193924cuda3std3__45__cpo6cbeginE,(_ZN34_INTERNAL_d05d3c03_4_k_cu_3ee193924cuda3std6ranges3__45__cpo6cbeginE - _ZN34_INTERNAL_d05d3c03_4_k_cu_3ee193924cuda3std3__45__cpo6cbeginE)
_ZN34_INTERNAL_d05d3c03_4_k_cu_3ee193924cuda3std3__45__cpo6cbeginE:
	.zero		1
	.type		_ZN34_INTERNAL_d05d3c03_4_k_cu_3ee193924cuda3std6ranges3__45__cpo6cbeginE,@object
	.size		_ZN34_INTERNAL_d05d3c03_4_k_cu_3ee193924cuda3std6ranges3__45__cpo6cbeginE,(_ZN34_INTERNAL_d05d3c03_4_k_cu_3ee193926thrust24THRUST_300001_SM_1000_NS12placeholders2_7E - _ZN34_INTERNAL_d05d3c03_4_k_cu_3ee193924cuda3std6ranges3__45__cpo6cbeginE)
_ZN34_INTERNAL_d05d3c03_4_k_cu_3ee193924cuda3std6ranges3__45__cpo6cbeginE:
	.zero		1
	.type		_ZN34_INTERNAL_d05d3c03_4_k_cu_3ee193926thrust24THRUST_300001_SM_1000_NS12placeholders2_7E,@object
	.size		_ZN34_INTERNAL_d05d3c03_4_k_cu_3ee193926thrust24THRUST_300001_SM_1000_NS12placeholders2_7E,(_ZN34_INTERNAL_d05d3c03_4_k_cu_3ee193924cuda3std3__45__cpo7crbeginE - _ZN34_INTERNAL_d05d3c03_4_k_cu_3ee193926thrust24THRUST_300001_SM_1000_NS12placeholders2_7E)
_ZN34_INTERNAL_d05d3c03_4_k_cu_3ee193926thrust24THRUST_300001_SM_1000_NS12placeholders2_7E:
	.zero		1
	.type		_ZN34_INTERNAL_d05d3c03_4_k_cu_3ee193924cuda3std3__45__cpo7crbeginE,@object
	.size		_ZN34_INTERNAL_d05d3c03_4_k_cu_3ee193924cuda3std3__45__cpo7crbeginE,(_ZN34_INTERNAL_d05d3c03_4_k_cu_3ee193924cuda3std6ranges3__45__cpo4nextE - _ZN34_INTERNAL_d05d3c03_4_k_cu_3ee193924cuda3std3__45__cpo7crbeginE)
_ZN34_INTERNAL_d05d3c03_4_k_cu_3ee193924cuda3std3__45__cpo7crbeginE:
	.zero		1
	.type		_ZN34_INTERNAL_d05d3c03_4_k_cu_3ee193924cuda3std6ranges3__45__cpo4nextE,@object
	.size		_ZN34_INTERNAL_d05d3c03_4_k_cu_3ee193924cuda3std6ranges3__45__cpo4nextE,(_ZN34_INTERNAL_d05d3c03_4_k_cu_3ee193924cuda3std6ranges3__45__cpo4swapE - _ZN34_INTERNAL_d05d3c03_4_k_cu_3ee193924cuda3std6ranges3__45__cpo4nextE)
_ZN34_INTERNAL_d05d3c03_4_k_cu_3ee193924cuda3std6ranges3__45__cpo4nextE:
	.zero		1
	.type		_ZN34_INTERNAL_d05d3c03_4_k_cu_3ee193924cuda3std6ranges3__45__cpo4swapE,@object
	.size		_ZN34_INTERNAL_d05d3c03_4_k_cu_3ee193924cuda3std6ranges3__45__cpo4swapE,(_ZN34_INTERNAL_d05d3c03_4_k_cu_3ee193926thrust24THRUST_300001_SM_1000_NS8cuda_cub10par_nosyncE - _ZN34_INTERNAL_d05d3c03_4_k_cu_3ee193924cuda3std6ranges3__45__cpo4swapE)
_ZN34_INTERNAL_d05d3c03_4_k_cu_3ee193924cuda3std6ranges3__45__cpo4swapE:
	.zero		1
	.type		_ZN34_INTERNAL_d05d3c03_4_k_cu_3ee193926thrust24THRUST_300001_SM_1000_NS8cuda_cub10par_nosyncE,@object
	.size		_ZN34_INTERNAL_d05d3c03_4_k_cu_3ee193926thrust24THRUST_300001_SM_1000_NS8cuda_cub10par_nosyncE,(_ZN34_INTERNAL_d05d3c03_4_k_cu_3ee193926thrust24THRUST_300001_SM_1000_NS12placeholders2_9E - _ZN34_INTERNAL_d05d3c03_4_k_cu_3ee193926thrust24THRUST_300001_SM_1000_NS8cuda_cub10par_nosyncE)
_ZN34_INTERNAL_d05d3c03_4_k_cu_3ee193926thrust24THRUST_300001_SM_1000_NS8cuda_cub10par_nosyncE:
	.zero		1
	.type		_ZN34_INTERNAL_d05d3c03_4_k_cu_3ee193926thrust24THRUST_300001_SM_1000_NS12placeholders2_9E,@object
	.size		_ZN34_INTERNAL_d05d3c03_4_k_cu_3ee193926thrust24THRUST_300001_SM_1000_NS12placeholders2_9E,(_ZN34_INTERNAL_d05d3c03_4_k_cu_3ee193924cuda3std3__436_GLOBAL__N__d05d3c03_4_k_cu_3ee193926ignoreE - _ZN34_INTERNAL_d05d3c03_4_k_cu_3ee193926thrust24THRUST_300001_SM_1000_NS12placeholders2_9E)
_ZN34_INTERNAL_d05d3c03_4_k_cu_3ee193926thrust24THRUST_300001_SM_1000_NS12placeholders2_9E:
	.zero		1
	.type		_ZN34_INTERNAL_d05d3c03_4_k_cu_3ee193924cuda3std3__436_GLOBAL__N__d05d3c03_4_k_cu_3ee193926ignoreE,@object
	.size		_ZN34_INTERNAL_d05d3c03_4_k_cu_3ee193924cuda3std3__436_GLOBAL__N__d05d3c03_4_k_cu_3ee193926ignoreE,(_ZN34_INTERNAL_d05d3c03_4_k_cu_3ee193924cuda3std6ranges3__45__cpo4dataE - _ZN34_INTERNAL_d05d3c03_4_k_cu_3ee193924cuda3std3__436_GLOBAL__N__d05d3c03_4_k_cu_3ee193926ignoreE)
_ZN34_INTERNAL_d05d3c03_4_k_cu_3ee193924cuda3std3__436_GLOBAL__N__d05d3c03_4_k_cu_3ee193926ignoreE:
	.zero		1
	.type		_ZN34_INTERNAL_d05d3c03_4_k_cu_3ee193924cuda3std6ranges3__45__cpo4dataE,@object
	.size		_ZN34_INTERNAL_d05d3c03_4_k_cu_3ee193924cuda3std6ranges3__45__cpo4dataE,(_ZN34_INTERNAL_d05d3c03_4_k_cu_3ee193926thrust24THRUST_300001_SM_1000_NS12placeholders2_1E - _ZN34_INTERNAL_d05d3c03_4_k_cu_3ee193924cuda3std6ranges3__45__cpo4dataE)
_ZN34_INTERNAL_d05d3c03_4_k_cu_3ee193924cuda3std6ranges3__45__cpo4dataE:
	.zero		1
	.type		_ZN34_INTERNAL_d05d3c03_4_k_cu_3ee193926thrust24THRUST_300001_SM_1000_NS12placeholders2_1E,@object
	.size		_ZN34_INTERNAL_d05d3c03_4_k_cu_3ee193926thrust24THRUST_300001_SM_1000_NS12placeholders2_1E,(_ZN34_INTERNAL_d05d3c03_4_k_cu_3ee193924cuda3std3__45__cpo5beginE - _ZN34_INTERNAL_d05d3c03_4_k_cu_3ee193926thrust24THRUST_300001_SM_1000_NS12placeholders2_1E)
_ZN34_INTERNAL_d05d3c03_4_k_cu_3ee193926thrust24THRUST_300001_SM_1000_NS12placeholders2_1E:
	.zero		1
	.type		_ZN34_INTERNAL_d05d3c03_4_k_cu_3ee193924cuda3std3__45__cpo5beginE,@object
	.size		_ZN34_INTERNAL_d05d3c03_4_k_cu_3ee193924cuda3std3__45__cpo5beginE,(_ZN34_INTERNAL_d05d3c03_4_k_cu_3ee193924cuda3std6ranges3__45__cpo5beginE - _ZN34_INTERNAL_d05d3c03_4_k_cu_3ee193924cuda3std3__45__cpo5beginE)
_ZN34_INTERNAL_d05d3c03_4_k_cu_3ee193924cuda3std3__45__cpo5beginE:
	.zero		1
	.type		_ZN34_INTERNAL_d05d3c03_4_k_cu_3ee193924cuda3std6ranges3__45__cpo5beginE,@object
	.size		_ZN34_INTERNAL_d05d3c03_4_k_cu_3ee193924cuda3std6ranges3__45__cpo5beginE,(_ZN34_INTERNAL_d05d3c03_4_k_cu_3ee193926thrust24THRUST_300001_SM_1000_NS12placeholders2_5E - _ZN34_INTERNAL_d05d3c03_4_k_cu_3ee193924cuda3std6ranges3__45__cpo5beginE)
_ZN34_INTERNAL_d05d3c03_4_k_cu_3ee193924cuda3std6ranges3__45__cpo5beginE:
	.zero		1
	.type		_ZN34_INTERNAL_d05d3c03_4_k_cu_3ee193926thrust24THRUST_300001_SM_1000_NS12placeholders2_5E,@object
	.size		_ZN34_INTERNAL_d05d3c03_4_k_cu_3ee193926thrust24THRUST_300001_SM_1000_NS12placeholders2_5E,(_ZN34_INTERNAL_d05d3c03_4_k_cu_3ee193924cuda3std3__45__cpo6rbeginE - _ZN34_INTERNAL_d05d3c03_4_k_cu_3ee193926thrust24THRUST_300001_SM_1000_NS12placeholders2_5E)
_ZN34_INTERNAL_d05d3c03_4_k_cu_3ee193926thrust24THRUST_300001_SM_1000_NS12placeholders2_5E:
	.zero		1
	.type		_ZN34_INTERNAL_d05d3c03_4_k_cu_3ee193924cuda3std3__45__cpo6rbeginE,@object
	.size		_ZN34_INTERNAL_d05d3c03_4_k_cu_3ee193924cuda3std3__45__cpo6rbeginE,(_ZN34_INTERNAL_d05d3c03_4_k_cu_3ee193924cuda3std6ranges3__45__cpo7advanceE - _ZN34_INTERNAL_d05d3c03_4_k_cu_3ee193924cuda3std3__45__cpo6rbeginE)
_ZN34_INTERNAL_d05d3c03_4_k_cu_3ee193924cuda3std3__45__cpo6rbeginE:
	.zero		1
	.type		_ZN34_INTERNAL_d05d3c03_4_k_cu_3ee193924cuda3std6ranges3__45__cpo7advanceE,@object
	.size		_ZN34_INTERNAL_d05d3c03_4_k_cu_3ee193924cuda3std6ranges3__45__cpo7advanceE,(_ZN34_INTERNAL_d05d3c03_4_k_cu_3ee193924cuda3std3__47nulloptE - _ZN34_INTERNAL_d05d3c03_4_k_cu_3ee193924cuda3std6ranges3__45__cpo7advanceE)
_ZN34_INTERNAL_d05d3c03_4_k_cu_3ee193924cuda3std6ranges3__45__cpo7advanceE:
	.zero		1
	.type		_ZN34_INTERNAL_d05d3c03_4_k_cu_3ee193924cuda3std3__47nulloptE,@object
	.size		_ZN34_INTERNAL_d05d3c03_4_k_cu_3ee193924cuda3std3__47nulloptE,(_ZN34_INTERNAL_d05d3c03_4_k_cu_3ee193924cuda3std6ranges3__45__cpo8distanceE - _ZN34_INTERNAL_d05d3c03_4_k_cu_3ee193924cuda3std3__47nulloptE)
_ZN34_INTERNAL_d05d3c03_4_k_cu_3ee193924cuda3std3__47nulloptE:
	.zero		1
	.type		_ZN34_INTERNAL_d05d3c03_4_k_cu_3ee193924cuda3std6ranges3__45__cpo8distanceE,@object
	.size		_ZN34_INTERNAL_d05d3c03_4_k_cu_3ee193924cuda3std6ranges3__45__cpo8distanceE,(_ZN34_INTERNAL_d05d3c03_4_k_cu_3ee193926thrust24THRUST_300001_SM_1000_NS12placeholders3_10E - _ZN34_INTERNAL_d05d3c03_4_k_cu_3ee193924cuda3std6ranges3__45__cpo8distanceE)
_ZN34_INTERNAL_d05d3c03_4_k_cu_3ee193924cuda3std6ranges3__45__cpo8distanceE:
	.zero		1
	.type		_ZN34_INTERNAL_d05d3c03_4_k_cu_3ee193926thrust24THRUST_300001_SM_1000_NS12placeholders3_10E,@object
	.size		_ZN34_INTERNAL_d05d3c03_4_k_cu_3ee193926thrust24THRUST_300001_SM_1000_NS12placeholders3_10E,(_ZN34_INTERNAL_d05d3c03_4_k_cu_3ee193924cuda3std3__419piecewise_constructE - _ZN34_INTERNAL_d05d3c03_4_k_cu_3ee193926thrust24THRUST_300001_SM_1000_NS12placeholders3_10E)
_ZN34_INTERNAL_d05d3c03_4_k_cu_3ee193926thrust24THRUST_300001_SM_1000_NS12placeholders3_10E:
	.zero		1
	.type		_ZN34_INTERNAL_d05d3c03_4_k_cu_3ee193924cuda3std3__419piecewise_constructE,@object
	.size		_ZN34_INTERNAL_d05d3c03_4_k_cu_3ee193924cuda3std3__419piecewise_constructE,(_ZN34_INTERNAL_d05d3c03_4_k_cu_3ee193924cuda3std6ranges3__45__cpo5cdataE - _ZN34_INTERNAL_d05d3c03_4_k_cu_3ee193924cuda3std3__419piecewise_constructE)
_ZN34_INTERNAL_d05d3c03_4_k_cu_3ee193924cuda3std3__419piecewise_constructE:
	.zero		1
	.type		_ZN34_INTERNAL_d05d3c03_4_k_cu_3ee193924cuda3std6ranges3__45__cpo5cdataE,@object
	.size		_ZN34_INTERNAL_d05d3c03_4_k_cu_3ee193924cuda3std6ranges3__45__cpo5cdataE,(_ZN34_INTERNAL_d05d3c03_4_k_cu_3ee193926thrust24THRUST_300001_SM_1000_NS12placeholders2_2E - _ZN34_INTERNAL_d05d3c03_4_k_cu_3ee193924cuda3std6ranges3__45__cpo5cdataE)
_ZN34_INTERNAL_d05d3c03_4_k_cu_3ee193924cuda3std6ranges3__45__cpo5cdataE:
	.zero		1
	.type		_ZN34_INTERNAL_d05d3c03_4_k_cu_3ee193926thrust24THRUST_300001_SM_1000_NS12placeholders2_2E,@object
	.size		_ZN34_INTERNAL_d05d3c03_4_k_cu_3ee193926thrust24THRUST_300001_SM_1000_NS12placeholders2_2E,(_ZN34_INTERNAL_d05d3c03_4_k_cu_3ee193924cuda3std3__45__cpo3endE - _ZN34_INTERNAL_d05d3c03_4_k_cu_3ee193926thrust24THRUST_300001_SM_1000_NS12placeholders2_2E)
_ZN34_INTERNAL_d05d3c03_4_k_cu_3ee193926thrust24THRUST_300001_SM_1000_NS12placeholders2_2E:
	.zero		1
	.type		_ZN34_INTERNAL_d05d3c03_4_k_cu_3ee193924cuda3std3__45__cpo3endE,@object
	.size		_ZN34_INTERNAL_d05d3c03_4_k_cu_3ee193924cuda3std3__45__cpo3endE,(_ZN34_INTERNAL_d05d3c03_4_k_cu_3ee193924cuda3std6ranges3__45__cpo3endE - _ZN34_INTERNAL_d05d3c03_4_k_cu_3ee193924cuda3std3__45__cpo3endE)
_ZN34_INTERNAL_d05d3c03_4_k_cu_3ee193924cuda3std3__45__cpo3endE:
	.zero		1
	.type		_ZN34_INTERNAL_d05d3c03_4_k_cu_3ee193924cuda3std6ranges3__45__cpo3endE,@object
	.size		_ZN34_INTERNAL_d05d3c03_4_k_cu_3ee193924cuda3std6ranges3__45__cpo3endE,(_ZN34_INTERNAL_d05d3c03_4_k_cu_3ee193926thrust24THRUST_300001_SM_1000_NS12placeholders2_6E - _ZN34_INTERNAL_d05d3c03_4_k_cu_3ee193924cuda3std6ranges3__45__cpo3endE)
_ZN34_INTERNAL_d05d3c03_4_k_cu_3ee193924cuda3std6ranges3__45__cpo3endE:
	.zero		1
	.type		_ZN34_INTERNAL_d05d3c03_4_k_cu_3ee193926thrust24THRUST_300001_SM_1000_NS12placeholders2_6E,@object
	.size		_ZN34_INTERNAL_d05d3c03_4_k_cu_3ee193926thrust24THRUST_300001_SM_1000_NS12placeholders2_6E,(_ZN34_INTERNAL_d05d3c03_4_k_cu_3ee193924cuda3std3__45__cpo4rendE - _ZN34_INTERNAL_d05d3c03_4_k_cu_3ee193926thrust24THRUST_300001_SM_1000_NS12placeholders2_6E)
_ZN34_INTERNAL_d05d3c03_4_k_cu_3ee193926thrust24THRUST_300001_SM_1000_NS12placeholders2_6E:
	.zero		1
	.type		_ZN34_INTERNAL_d05d3c03_4_k_cu_3ee193924cuda3std3__45__cpo4rendE,@object
	.size		_ZN34_INTERNAL_d05d3c03_4_k_cu_3ee193924cuda3std3__45__cpo4rendE,(_ZN34_INTERNAL_d05d3c03_4_k_cu_3ee193924cuda3std6ranges3__45__cpo9iter_swapE - _ZN34_INTERNAL_d05d3c03_4_k_cu_3ee193924cuda3std3__45__cpo4rendE)
_ZN34_INTERNAL_d05d3c03_4_k_cu_3ee193924cuda3std3__45__cpo4rendE:
	.zero		1
	.type		_ZN34_INTERNAL_d05d3c03_4_k_cu_3ee193924cuda3std6ranges3__45__cpo9iter_swapE,@object
	.size		_ZN34_INTERNAL_d05d3c03_4_k_cu_3ee193924cuda3std6ranges3__45__cpo9iter_swapE,(_ZN34_INTERNAL_d05d3c03_4_k_cu_3ee193924cuda3std3__48unexpectE - _ZN34_INTERNAL_d05d3c03_4_k_cu_3ee193924cuda3std6ranges3__45__cpo9iter_swapE)
_ZN34_INTERNAL_d05d3c03_4_k_cu_3ee193924cuda3std6ranges3__45__cpo9iter_swapE:
	.zero		1
	.type		_ZN34_INTERNAL_d05d3c03_4_k_cu_3ee193924cuda3std3__48unexpectE,@object
	.size		_ZN34_INTERNAL_d05d3c03_4_k_cu_3ee193924cuda3std3__48unexpectE,(_ZN34_INTERNAL_d05d3c03_4_k_cu_3ee193926thrust24THRUST_300001_SM_1000_NS8cuda_cub3parE - _ZN34_INTERNAL_d05d3c03_4_k_cu_3ee193924cuda3std3__48unexpectE)
_ZN34_INTERNAL_d05d3c03_4_k_cu_3ee193924cuda3std3__48unexpectE:
	.zero		1
	.type		_ZN34_INTERNAL_d05d3c03_4_k_cu_3ee193926thrust24THRUST_300001_SM_1000_NS8cuda_cub3parE,@object
	.size		_ZN34_INTERNAL_d05d3c03_4_k_cu_3ee193926thrust24THRUST_300001_SM_1000_NS8cuda_cub3parE,(_ZN34_INTERNAL_d05d3c03_4_k_cu_3ee193926thrust24THRUST_300001_SM_1000_NS12placeholders2_4E - _ZN34_INTERNAL_d05d3c03_4_k_cu_3ee193926thrust24THRUST_300001_SM_1000_NS8cuda_cub3parE)
_ZN34_INTERNAL_d05d3c03_4_k_cu_3ee193926thrust24THRUST_300001_SM_1000_NS8cuda_cub3parE:
	.zero		1
	.type		_ZN34_INTERNAL_d05d3c03_4_k_cu_3ee193926thrust24THRUST_300001_SM_1000_NS12placeholders2_4E,@object
	.size		_ZN34_INTERNAL_d05d3c03_4_k_cu_3ee193926thrust24THRUST_300001_SM_1000_NS12placeholders2_4E,(_ZN34_INTERNAL_d05d3c03_4_k_cu_3ee193924cuda3std3__45__cpo4cendE - _ZN34_INTERNAL_d05d3c03_4_k_cu_3ee193926thrust24THRUST_300001_SM_1000_NS12placeholders2_4E)
_ZN34_INTERNAL_d05d3c03_4_k_cu_3ee193926thrust24THRUST_300001_SM_1000_NS12placeholders2_4E:
	.zero		1
	.type		_ZN34_INTERNAL_d05d3c03_4_k_cu_3ee193924cuda3std3__45__cpo4cendE,@object
	.size		_ZN34_INTERNAL_d05d3c03_4_k_cu_3ee193924cuda3std3__45__cpo4cendE,(_ZN34_INTERNAL_d05d3c03_4_k_cu_3ee193924cuda3std6ranges3__45__cpo4cendE - _ZN34_INTERNAL_d05d3c03_4_k_cu_3ee193924cuda3std3__45__cpo4cendE)
_ZN34_INTERNAL_d05d3c03_4_k_cu_3ee193924cuda3std3__45__cpo4cendE:
	.zero		1
	.type		_ZN34_INTERNAL_d05d3c03_4_k_cu_3ee193924cuda3std6ranges3__45__cpo4cendE,@object
	.size		_ZN34_INTERNAL_d05d3c03_4_k_cu_3ee193924cuda3std6ranges3__45__cpo4cendE,(_ZN34_INTERNAL_d05d3c03_4_k_cu_3ee193924cuda3std3__420unreachable_sentinelE - _ZN34_INTERNAL_d05d3c03_4_k_cu_3ee193924cuda3std6ranges3__45__cpo4cendE)
_ZN34_INTERNAL_d05d3c03_4_k_cu_3ee193924cuda3std6ranges3__45__cpo4cendE:
	.zero		1
	.type		_ZN34_INTERNAL_d05d3c03_4_k_cu_3ee193924cuda3std3__420unreachable_sentinelE,@object
	.size		_ZN34_INTERNAL_d05d3c03_4_k_cu_3ee193924cuda3std3__420unreachable_sentinelE,(_ZN34_INTERNAL_d05d3c03_4_k_cu_3ee193924cuda3std6ranges3__45__cpo5ssizeE - _ZN34_INTERNAL_d05d3c03_4_k_cu_3ee193924cuda3std3__420unreachable_sentinelE)
_ZN34_INTERNAL_d05d3c03_4_k_cu_3ee193924cuda3std3__420unreachable_sentinelE:
	.zero		1
	.type		_ZN34_INTERNAL_d05d3c03_4_k_cu_3ee193924cuda3std6ranges3__45__cpo5ssizeE,@object
	.size		_ZN34_INTERNAL_d05d3c03_4_k_cu_3ee193924cuda3std6ranges3__45__cpo5ssizeE,(_ZN34_INTERNAL_d05d3c03_4_k_cu_3ee193926thrust24THRUST_300001_SM_1000_NS12placeholders2_8E - _ZN34_INTERNAL_d05d3c03_4_k_cu_3ee193924cuda3std6ranges3__45__cpo5ssizeE)
_ZN34_INTERNAL_d05d3c03_4_k_cu_3ee193924cuda3std6ranges3__45__cpo5ssizeE:
	.zero		1
	.type		_ZN34_INTERNAL_d05d3c03_4_k_cu_3ee193926thrust24THRUST_300001_SM_1000_NS12placeholders2_8E,@object
	.size		_ZN34_INTERNAL_d05d3c03_4_k_cu_3ee193926thrust24THRUST_300001_SM_1000_NS12placeholders2_8E,(_ZN34_INTERNAL_d05d3c03_4_k_cu_3ee193924cuda3std3__45__cpo5crendE - _ZN34_INTERNAL_d05d3c03_4_k_cu_3ee193926thrust24THRUST_300001_SM_1000_NS12placeholders2_8E)
_ZN34_INTERNAL_d05d3c03_4_k_cu_3ee193926thrust24THRUST_300001_SM_1000_NS12placeholders2_8E:
	.zero		1
	.type		_ZN34_INTERNAL_d05d3c03_4_k_cu_3ee193924cuda3std3__45__cpo5crendE,@object
	.size		_ZN34_INTERNAL_d05d3c03_4_k_cu_3ee193924cuda3std3__45__cpo5crendE,(_ZN34_INTERNAL_d05d3c03_4_k_cu_3ee193924cuda3std6ranges3__45__cpo4prevE - _ZN34_INTERNAL_d05d3c03_4_k_cu_3ee193924cuda3std3__45__cpo5crendE)
_ZN34_INTERNAL_d05d3c03_4_k_cu_3ee193924cuda3std3__45__cpo5crendE:
	.zero		1
	.type		_ZN34_INTERNAL_d05d3c03_4_k_cu_3ee193924cuda3std6ranges3__45__cpo4prevE,@object
	.size		_ZN34_INTERNAL_d05d3c03_4_k_cu_3ee193924cuda3std6ranges3__45__cpo4prevE,(_ZN34_INTERNAL_d05d3c03_4_k_cu_3ee193924cuda3std6ranges3__45__cpo9iter_moveE - _ZN34_INTERNAL_d05d3c03_4_k_cu_3ee193924cuda3std6ranges3__45__cpo4prevE)
_ZN34_INTERNAL_d05d3c03_4_k_cu_3ee193924cuda3std6ranges3__45__cpo4prevE:
	.zero		1
	.type		_ZN34_INTERNAL_d05d3c03_4_k_cu_3ee193924cuda3std6ranges3__45__cpo9iter_moveE,@object
	.size		_ZN34_INTERNAL_d05d3c03_4_k_cu_3ee193924cuda3std6ranges3__45__cpo9iter_moveE,(_ZN34_INTERNAL_d05d3c03_4_k_cu_3ee193926thrust24THRUST_300001_SM_1000_NS6system6detail10sequential3seqE - _ZN34_INTERNAL_d05d3c03_4_k_cu_3ee193924cuda3std6ranges3__45__cpo9iter_moveE)
_ZN34_INTERNAL_d05d3c03_4_k_cu_3ee193924cuda3std6ranges3__45__cpo9iter_moveE:
	.zero		1
	.type		_ZN34_INTERNAL_d05d3c03_4_k_cu_3ee193926thrust24THRUST_300001_SM_1000_NS6system6detail10sequential3seqE,@object
	.size		_ZN34_INTERNAL_d05d3c03_4_k_cu_3ee193926thrust24THRUST_300001_SM_1000_NS6system6detail10sequential3seqE,(.L_31 - _ZN34_INTERNAL_d05d3c03_4_k_cu_3ee193926thrust24THRUST_300001_SM_1000_NS6system6detail10sequential3seqE)
_ZN34_INTERNAL_d05d3c03_4_k_cu_3ee193926thrust24THRUST_300001_SM_1000_NS6system6detail10sequential3seqE:
	.zero		1
.L_31:


//--------------------- .nv.constant0._ZN3cub18CUB_300001_SM_10006detail8for_each13static_kernelINS2_12policy_hub_t12policy_500_tEmN6thrust24THRUST_300001_SM_1000_NS8cuda_cub20__uninitialized_fill7functorINS7_10device_ptrIdEEdEEEEvT0_T1_ --------------------------
	.section	.nv.constant0._ZN3cub18CUB_300001_SM_10006detail8for_each13static_kernelINS2_12policy_hub_t12policy_500_tEmN6thrust24THRUST_300001_SM_1000_NS8cuda_cub20__uninitialized_fill7functorINS7_10device_ptrIdEEdEEEEvT0_T1_,"a",@progbits
	.sectionflags	@""
	.align	4
.nv.constant0._ZN3cub18CUB_300001_SM_10006detail8for_each13static_kernelINS2_12policy_hub_t12policy_500_tEmN6thrust24THRUST_300001_SM_1000_NS8cuda_cub20__uninitialized_fill7functorINS7_10device_ptrIdEEdEEEEvT0_T1_:
	.zero		920


//--------------------- .nv.constant0._ZN3cub18CUB_300001_SM_10006detail11EmptyKernelIvEEvv --------------------------
	.section	.nv.constant0._ZN3cub18CUB_300001_SM_10006detail11EmptyKernelIvEEvv,"a",@progbits
	.sectionflags	@""
	.align	4
.nv.constant0._ZN3cub18CUB_300001_SM_10006detail11EmptyKernelIvEEvv:
	.zero		896


//--------------------- .nv.constant0._Z14solve_all_gridPKdS0_PdS1_ii --------------------------
	.section	.nv.constant0._Z14solve_all_gridPKdS0_PdS1_ii,"a",@progbits
	.sectionflags	@""
	.align	4
.nv.constant0._Z14solve_all_gridPKdS0_PdS1_ii:
	.zero		936


//--------------------- SYMBOLS --------------------------

	.type		.nv.reservedSmem.offset0,@object
	.size		.nv.reservedSmem.offset0,0x4
